//
// Generated by NVIDIA NVVM Compiler
//
// Compiler Build ID: CL-36424714
// Cuda compilation tools, release 13.0, V13.0.88
// Based on NVVM 20.0.0
//

.version 9.0
.target sm_100
.address_size 64

	// .globl	_Z12compute_mask7complexPh
// _ZZ12apply_shadowiiPKhPiE11shadow_tile has been demoted

.visible .entry _Z12compute_mask7complexPh(
	.param .align 8 .b8 _Z12compute_mask7complexPh_param_0[16],
	.param .u64 .ptr .align 1 _Z12compute_mask7complexPh_param_1
)
{
	.reg .pred 	%p<13>;
	.reg .b16 	%rs<2>;
	.reg .b32 	%r<18>;
	.reg .b64 	%rd<5>;
	.reg .b64 	%fd<84>;

	ld.param.f64 	%fd1, [_Z12compute_mask7complexPh_param_0];
	ld.param.f64 	%fd2, [_Z12compute_mask7complexPh_param_0+8];
	ld.param.u64 	%rd1, [_Z12compute_mask7complexPh_param_1];
	mov.u32 	%r5, %ctaid.x;
	mov.u32 	%r6, %ntid.x;
	mov.u32 	%r7, %tid.x;
	mad.lo.s32 	%r1, %r5, %r6, %r7;
	mov.u32 	%r8, %ctaid.y;
	mov.u32 	%r9, %ntid.y;
	mov.u32 	%r10, %tid.y;
	mad.lo.s32 	%r11, %r8, %r9, %r10;
	setp.gt.s32 	%p1, %r1, 4095;
	setp.gt.u32 	%p2, %r11, 2351;
	or.pred  	%p3, %p1, %p2;
	@%p3 bra 	$L__BB0_12;
	add.s32 	%r13, %r1, -2048;
	cvt.rn.f64.s32 	%fd37, %r13;
	fma.rn.f64 	%fd83, %fd37, 0d3F51111111111111, 0d0000000000000000;
	add.s32 	%r14, %r11, -1176;
	cvt.rn.f64.s32 	%fd38, %r14;
	fma.rn.f64 	%fd82, %fd38, 0d3F51111111111111, 0d0000000000000000;
	mov.b32 	%r17, 0;
	bra.uni 	$L__BB0_10;
$L__BB0_2:
	sub.f64 	%fd46, %fd35, %fd36;
	mul.f64 	%fd47, %fd33, %fd34;
	fma.rn.f64 	%fd48, %fd33, %fd34, %fd47;
	add.f64 	%fd5, %fd1, %fd46;
	add.f64 	%fd6, %fd2, %fd48;
	mul.f64 	%fd7, %fd5, %fd5;
	mul.f64 	%fd8, %fd6, %fd6;
	add.f64 	%fd49, %fd7, %fd8;
	sqrt.rn.f64 	%fd50, %fd49;
	setp.gt.f64 	%p5, %fd50, 0d4000000000000000;
	@%p5 bra 	$L__BB0_11;
	sub.f64 	%fd51, %fd7, %fd8;
	mul.f64 	%fd52, %fd5, %fd6;
	fma.rn.f64 	%fd53, %fd5, %fd6, %fd52;
	add.f64 	%fd9, %fd1, %fd51;
	add.f64 	%fd10, %fd2, %fd53;
	mul.f64 	%fd11, %fd9, %fd9;
	mul.f64 	%fd12, %fd10, %fd10;
	add.f64 	%fd54, %fd11, %fd12;
	sqrt.rn.f64 	%fd55, %fd54;
	setp.gt.f64 	%p6, %fd55, 0d4000000000000000;
	@%p6 bra 	$L__BB0_11;
	sub.f64 	%fd56, %fd11, %fd12;
	mul.f64 	%fd57, %fd9, %fd10;
	fma.rn.f64 	%fd58, %fd9, %fd10, %fd57;
	add.f64 	%fd13, %fd1, %fd56;
	add.f64 	%fd14, %fd2, %fd58;
	mul.f64 	%fd15, %fd13, %fd13;
	mul.f64 	%fd16, %fd14, %fd14;
	add.f64 	%fd59, %fd15, %fd16;
	sqrt.rn.f64 	%fd60, %fd59;
	setp.gt.f64 	%p7, %fd60, 0d4000000000000000;
	@%p7 bra 	$L__BB0_11;
	sub.f64 	%fd61, %fd15, %fd16;
	mul.f64 	%fd62, %fd13, %fd14;
	fma.rn.f64 	%fd63, %fd13, %fd14, %fd62;
	add.f64 	%fd17, %fd1, %fd61;
	add.f64 	%fd18, %fd2, %fd63;
	mul.f64 	%fd19, %fd17, %fd17;
	mul.f64 	%fd20, %fd18, %fd18;
	add.f64 	%fd64, %fd19, %fd20;
	sqrt.rn.f64 	%fd65, %fd64;
	setp.gt.f64 	%p8, %fd65, 0d4000000000000000;
	@%p8 bra 	$L__BB0_11;
	sub.f64 	%fd66, %fd19, %fd20;
	mul.f64 	%fd67, %fd17, %fd18;
	fma.rn.f64 	%fd68, %fd17, %fd18, %fd67;
	add.f64 	%fd21, %fd1, %fd66;
	add.f64 	%fd22, %fd2, %fd68;
	mul.f64 	%fd23, %fd21, %fd21;
	mul.f64 	%fd24, %fd22, %fd22;
	add.f64 	%fd69, %fd23, %fd24;
	sqrt.rn.f64 	%fd70, %fd69;
	setp.gt.f64 	%p9, %fd70, 0d4000000000000000;
	@%p9 bra 	$L__BB0_11;
	sub.f64 	%fd71, %fd23, %fd24;
	mul.f64 	%fd72, %fd21, %fd22;
	fma.rn.f64 	%fd73, %fd21, %fd22, %fd72;
	add.f64 	%fd25, %fd1, %fd71;
	add.f64 	%fd26, %fd2, %fd73;
	mul.f64 	%fd27, %fd25, %fd25;
	mul.f64 	%fd28, %fd26, %fd26;
	add.f64 	%fd74, %fd27, %fd28;
	sqrt.rn.f64 	%fd75, %fd74;
	setp.gt.f64 	%p10, %fd75, 0d4000000000000000;
	@%p10 bra 	$L__BB0_11;
	sub.f64 	%fd76, %fd27, %fd28;
	mul.f64 	%fd77, %fd25, %fd26;
	fma.rn.f64 	%fd78, %fd25, %fd26, %fd77;
	add.f64 	%fd83, %fd1, %fd76;
	add.f64 	%fd82, %fd2, %fd78;
	mul.f64 	%fd79, %fd82, %fd82;
	fma.rn.f64 	%fd80, %fd83, %fd83, %fd79;
	sqrt.rn.f64 	%fd81, %fd80;
	setp.gt.f64 	%p11, %fd81, 0d4000000000000000;
	@%p11 bra 	$L__BB0_11;
	add.s32 	%r17, %r17, 8;
	setp.eq.s32 	%p12, %r17, 256;
	@%p12 bra 	$L__BB0_12;
$L__BB0_10:
	mul.f64 	%fd39, %fd83, %fd83;
	mul.f64 	%fd40, %fd82, %fd82;
	sub.f64 	%fd41, %fd39, %fd40;
	mul.f64 	%fd42, %fd83, %fd82;
	fma.rn.f64 	%fd43, %fd83, %fd82, %fd42;
	add.f64 	%fd33, %fd1, %fd41;
	add.f64 	%fd34, %fd2, %fd43;
	mul.f64 	%fd35, %fd33, %fd33;
	mul.f64 	%fd36, %fd34, %fd34;
	add.f64 	%fd44, %fd35, %fd36;
	sqrt.rn.f64 	%fd45, %fd44;
	setp.leu.f64 	%p4, %fd45, 0d4000000000000000;
	@%p4 bra 	$L__BB0_2;
$L__BB0_11:
	shl.b32 	%r15, %r11, 12;
	add.s32 	%r16, %r15, %r1;
	cvt.s64.s32 	%rd2, %r16;
	cvta.to.global.u64 	%rd3, %rd1;
	add.s64 	%rd4, %rd3, %rd2;
	mov.b16 	%rs1, 255;
	st.global.u8 	[%rd4], %rs1;
$L__BB0_12:
	ret;

}
	// .globl	_Z12apply_shadowiiPKhPi
.visible .entry _Z12apply_shadowiiPKhPi(
	.param .u32 _Z12apply_shadowiiPKhPi_param_0,
	.param .u32 _Z12apply_shadowiiPKhPi_param_1,
	.param .u64 .ptr .align 1 _Z12apply_shadowiiPKhPi_param_2,
	.param .u64 .ptr .align 1 _Z12apply_shadowiiPKhPi_param_3
)
{
	.reg .pred 	%p<68>;
	.reg .b16 	%rs<20>;
	.reg .b32 	%r<118>;
	.reg .b64 	%rd<21>;
	// demoted variable
	.shared .align 2 .b8 _ZZ12apply_shadowiiPKhPiE11shadow_tile[41472];
	ld.param.u32 	%r45, [_Z12apply_shadowiiPKhPi_param_0];
	ld.param.u32 	%r46, [_Z12apply_shadowiiPKhPi_param_1];
	ld.param.u64 	%rd2, [_Z12apply_shadowiiPKhPi_param_2];
	ld.param.u64 	%rd3, [_Z12apply_shadowiiPKhPi_param_3];
	cvta.to.global.u64 	%rd1, %rd3;
	mov.u32 	%r47, %ctaid.x;
	mad.lo.s32 	%r48, %r47, 10, %r45;
	mov.u32 	%r49, %ntid.x;
	mul.lo.s32 	%r1, %r48, %r49;
	mov.u32 	%r115, %tid.x;
	add.s32 	%r3, %r1, %r115;
	mov.u32 	%r50, %ctaid.y;
	mad.lo.s32 	%r51, %r50, 10, %r46;
	mov.u32 	%r52, %ntid.y;
	mul.lo.s32 	%r4, %r51, %r52;
	mov.u32 	%r5, %tid.y;
	add.s32 	%r6, %r4, %r5;
	setp.gt.u32 	%p4, %r115, 143;
	@%p4 bra 	$L__BB1_13;
	mov.u32 	%r112, %r115;
$L__BB1_2:
	mov.u32 	%r7, %r112;
	setp.gt.u32 	%p5, %r5, 143;
	@%p5 bra 	$L__BB1_12;
	setp.gt.u32 	%p6, %r5, 127;
	mov.u32 	%r53, _ZZ12apply_shadowiiPKhPiE11shadow_tile;
	mad.lo.s32 	%r54, %r7, 288, %r53;
	shl.b32 	%r55, %r5, 1;
	add.s32 	%r8, %r54, %r55;
	mov.b16 	%rs1, 0;
	st.shared.u16 	[%r8], %rs1;
	@%p6 bra 	$L__BB1_12;
	setp.gt.u32 	%p7, %r5, 111;
	mov.b16 	%rs2, 0;
	st.shared.u16 	[%r8+32], %rs2;
	@%p7 bra 	$L__BB1_12;
	setp.gt.u32 	%p8, %r5, 95;
	mov.b16 	%rs3, 0;
	st.shared.u16 	[%r8+64], %rs3;
	@%p8 bra 	$L__BB1_12;
	setp.gt.u32 	%p9, %r5, 79;
	mov.b16 	%rs4, 0;
	st.shared.u16 	[%r8+96], %rs4;
	@%p9 bra 	$L__BB1_12;
	setp.gt.u32 	%p10, %r5, 63;
	mov.b16 	%rs5, 0;
	st.shared.u16 	[%r8+128], %rs5;
	@%p10 bra 	$L__BB1_12;
	setp.gt.u32 	%p11, %r5, 47;
	mov.b16 	%rs6, 0;
	st.shared.u16 	[%r8+160], %rs6;
	@%p11 bra 	$L__BB1_12;
	setp.gt.u32 	%p12, %r5, 31;
	mov.b16 	%rs7, 0;
	st.shared.u16 	[%r8+192], %rs7;
	@%p12 bra 	$L__BB1_12;
	setp.gt.u32 	%p13, %r5, 15;
	mov.b16 	%rs8, 0;
	st.shared.u16 	[%r8+224], %rs8;
	@%p13 bra 	$L__BB1_12;
	mov.b16 	%rs9, 0;
	st.shared.u16 	[%r8+256], %rs9;
$L__BB1_12:
	add.s32 	%r112, %r7, 16;
	setp.lt.u32 	%p14, %r7, 128;
	@%p14 bra 	$L__BB1_2;
$L__BB1_13:
	setp.gt.s32 	%p16, %r3, 4095;
	setp.gt.s32 	%p17, %r6, 2351;
	mov.pred 	%p67, 0;
	or.pred  	%p18, %p16, %p17;
	@%p18 bra 	$L__BB1_15;
	shl.b32 	%r56, %r6, 12;
	add.s32 	%r57, %r56, %r3;
	cvt.s64.s32 	%rd4, %r57;
	cvta.to.global.u64 	%rd5, %rd2;
	add.s64 	%rd6, %rd5, %rd4;
	ld.global.nc.u8 	%rs10, [%rd6];
	cvt.u16.u8 	%rs11, %rs10;
	setp.eq.s16 	%p67, %rs11, 255;
$L__BB1_15:
	mov.b32 	%r113, -64;
	mov.u32 	%r62, _ZZ12apply_shadowiiPKhPiE11shadow_tile;
$L__BB1_16:
	add.s32 	%r60, %r113, %r3;
	setp.lt.u32 	%p19, %r60, 4096;
	and.pred  	%p3, %p67, %p19;
	mul.lo.s32 	%r11, %r113, %r113;
	add.s32 	%r61, %r115, %r113;
	mad.lo.s32 	%r63, %r61, 288, %r62;
	add.s32 	%r12, %r63, 18432;
	mov.b32 	%r114, -64;
	not.pred 	%p21, %p3;
$L__BB1_17:
	bar.sync 	0;
	add.s32 	%r14, %r114, %r6;
	setp.gt.u32 	%p20, %r14, 2351;
	add.s32 	%r64, %r5, %r114;
	shl.b32 	%r65, %r64, 1;
	add.s32 	%r15, %r12, %r65;
	or.pred  	%p22, %p21, %p20;
	@%p22 bra 	$L__BB1_20;
	mad.lo.s32 	%r66, %r114, %r114, %r11;
	setp.gt.u32 	%p23, %r66, 4095;
	@%p23 bra 	$L__BB1_20;
	ld.shared.u16 	%rs12, [%r15+128];
	add.s16 	%rs13, %rs12, 1;
	st.shared.u16 	[%r15+128], %rs13;
$L__BB1_20:
	add.s32 	%r16, %r114, 1;
	setp.eq.s32 	%p24, %r16, 65;
	@%p24 bra 	$L__BB1_31;
	bar.sync 	0;
	add.s32 	%r67, %r14, 1;
	setp.gt.u32 	%p25, %r67, 2351;
	or.pred  	%p27, %p21, %p25;
	@%p27 bra 	$L__BB1_24;
	mad.lo.s32 	%r68, %r16, %r16, %r11;
	setp.gt.u32 	%p28, %r68, 4095;
	@%p28 bra 	$L__BB1_24;
	ld.shared.u16 	%rs14, [%r15+130];
	add.s16 	%rs15, %rs14, 1;
	st.shared.u16 	[%r15+130], %rs15;
$L__BB1_24:
	bar.sync 	0;
	add.s32 	%r69, %r14, 2;
	setp.gt.u32 	%p29, %r69, 2351;
	or.pred  	%p31, %p21, %p29;
	@%p31 bra 	$L__BB1_27;
	add.s32 	%r70, %r114, 2;
	mad.lo.s32 	%r71, %r70, %r70, %r11;
	setp.gt.u32 	%p32, %r71, 4095;
	@%p32 bra 	$L__BB1_27;
	ld.shared.u16 	%rs16, [%r15+132];
	add.s16 	%rs17, %rs16, 1;
	st.shared.u16 	[%r15+132], %rs17;
$L__BB1_27:
	bar.sync 	0;
	add.s32 	%r72, %r14, 3;
	setp.gt.u32 	%p33, %r72, 2351;
	or.pred  	%p35, %p21, %p33;
	@%p35 bra 	$L__BB1_30;
	add.s32 	%r73, %r114, 3;
	mad.lo.s32 	%r74, %r73, %r73, %r11;
	setp.gt.u32 	%p36, %r74, 4095;
	@%p36 bra 	$L__BB1_30;
	ld.shared.u16 	%rs18, [%r15+134];
	add.s16 	%rs19, %rs18, 1;
	st.shared.u16 	[%r15+134], %rs19;
$L__BB1_30:
	add.s32 	%r114, %r114, 4;
	bra.uni 	$L__BB1_17;
$L__BB1_31:
	add.s32 	%r113, %r113, 1;
	setp.ne.s32 	%p37, %r113, 65;
	@%p37 bra 	$L__BB1_16;
	setp.gt.u32 	%p38, %r115, 143;
	bar.sync 	0;
	@%p38 bra 	$L__BB1_55;
	add.s32 	%r19, %r1, -64;
	add.s32 	%r20, %r4, -64;
	max.u32 	%r75, %r5, 128;
	sub.s32 	%r76, %r75, %r5;
	add.s32 	%r21, %r76, 15;
	and.b32  	%r22, %r21, 48;
	add.s32 	%r23, %r6, -64;
	shl.b32 	%r24, %r23, 12;
	add.s32 	%r25, %r5, 16;
	add.s32 	%r26, %r6, -48;
	shl.b32 	%r27, %r26, 12;
	add.s32 	%r28, %r5, 32;
	add.s32 	%r29, %r6, -32;
	shl.b32 	%r30, %r29, 12;
	add.s32 	%r31, %r5, 48;
$L__BB1_34:
	mov.u32 	%r32, %r115;
	setp.gt.u32 	%p39, %r5, 143;
	@%p39 bra 	$L__BB1_54;
	setp.eq.s32 	%p40, %r22, 48;
	add.s32 	%r33, %r19, %r32;
	mad.lo.s32 	%r34, %r32, 288, %r62;
	mov.u32 	%r116, %r5;
	@%p40 bra 	$L__BB1_44;
	setp.gt.u32 	%p41, %r33, 4095;
	setp.gt.u32 	%p42, %r23, 2351;
	shl.b32 	%r78, %r5, 1;
	add.s32 	%r35, %r34, %r78;
	or.pred  	%p43, %p41, %p42;
	@%p43 bra 	$L__BB1_38;
	ld.shared.u16 	%r79, [%r35];
	add.s32 	%r80, %r24, %r33;
	mul.wide.u32 	%rd7, %r80, 4;
	add.s64 	%rd8, %rd1, %rd7;
	ld.global.u32 	%r81, [%rd8];
	add.s32 	%r82, %r81, %r79;
	st.global.u32 	[%rd8], %r82;
$L__BB1_38:
	setp.eq.s32 	%p44, %r22, 0;
	mov.u32 	%r116, %r25;
	@%p44 bra 	$L__BB1_44;
	setp.gt.u32 	%p45, %r33, 4095;
	setp.gt.u32 	%p46, %r26, 2351;
	or.pred  	%p47, %p45, %p46;
	@%p47 bra 	$L__BB1_41;
	ld.shared.u16 	%r83, [%r35+32];
	add.s32 	%r84, %r27, %r33;
	mul.wide.u32 	%rd9, %r84, 4;
	add.s64 	%rd10, %rd1, %rd9;
	ld.global.u32 	%r85, [%rd10];
	add.s32 	%r86, %r85, %r83;
	st.global.u32 	[%rd10], %r86;
$L__BB1_41:
	setp.eq.s32 	%p48, %r22, 16;
	mov.u32 	%r116, %r28;
	@%p48 bra 	$L__BB1_44;
	setp.gt.u32 	%p49, %r33, 4095;
	setp.gt.u32 	%p50, %r29, 2351;
	or.pred  	%p51, %p49, %p50;
	mov.u32 	%r116, %r31;
	@%p51 bra 	$L__BB1_44;
	ld.shared.u16 	%r87, [%r35+64];
	add.s32 	%r88, %r30, %r33;
	mul.wide.u32 	%rd11, %r88, 4;
	add.s64 	%rd12, %rd1, %rd11;
	ld.global.u32 	%r89, [%rd12];
	add.s32 	%r90, %r89, %r87;
	st.global.u32 	[%rd12], %r90;
	mov.u32 	%r116, %r31;
$L__BB1_44:
	setp.lt.u32 	%p52, %r21, 48;
	@%p52 bra 	$L__BB1_54;
$L__BB1_45:
	setp.gt.u32 	%p53, %r33, 4095;
	add.s32 	%r38, %r20, %r116;
	setp.gt.u32 	%p54, %r38, 2351;
	shl.b32 	%r91, %r116, 1;
	add.s32 	%r39, %r34, %r91;
	or.pred  	%p55, %p53, %p54;
	@%p55 bra 	$L__BB1_47;
	ld.shared.u16 	%r92, [%r39];
	shl.b32 	%r93, %r38, 12;
	add.s32 	%r94, %r93, %r33;
	mul.wide.u32 	%rd13, %r94, 4;
	add.s64 	%rd14, %rd1, %rd13;
	ld.global.u32 	%r95, [%rd14];
	add.s32 	%r96, %r95, %r92;
	st.global.u32 	[%rd14], %r96;
$L__BB1_47:
	setp.gt.u32 	%p56, %r33, 4095;
	add.s32 	%r40, %r38, 16;
	setp.gt.u32 	%p57, %r40, 2351;
	or.pred  	%p58, %p56, %p57;
	@%p58 bra 	$L__BB1_49;
	ld.shared.u16 	%r97, [%r39+32];
	shl.b32 	%r98, %r40, 12;
	add.s32 	%r99, %r98, %r33;
	mul.wide.u32 	%rd15, %r99, 4;
	add.s64 	%rd16, %rd1, %rd15;
	ld.global.u32 	%r100, [%rd16];
	add.s32 	%r101, %r100, %r97;
	st.global.u32 	[%rd16], %r101;
$L__BB1_49:
	setp.gt.u32 	%p59, %r33, 4095;
	add.s32 	%r41, %r38, 32;
	setp.gt.u32 	%p60, %r41, 2351;
	or.pred  	%p61, %p59, %p60;
	@%p61 bra 	$L__BB1_51;
	ld.shared.u16 	%r102, [%r39+64];
	shl.b32 	%r103, %r41, 12;
	add.s32 	%r104, %r103, %r33;
	mul.wide.u32 	%rd17, %r104, 4;
	add.s64 	%rd18, %rd1, %rd17;
	ld.global.u32 	%r105, [%rd18];
	add.s32 	%r106, %r105, %r102;
	st.global.u32 	[%rd18], %r106;
$L__BB1_51:
	setp.gt.u32 	%p62, %r33, 4095;
	add.s32 	%r42, %r38, 48;
	setp.gt.u32 	%p63, %r42, 2351;
	or.pred  	%p64, %p62, %p63;
	@%p64 bra 	$L__BB1_53;
	ld.shared.u16 	%r107, [%r39+96];
	shl.b32 	%r108, %r42, 12;
	add.s32 	%r109, %r108, %r33;
	mul.wide.u32 	%rd19, %r109, 4;
	add.s64 	%rd20, %rd1, %rd19;
	ld.global.u32 	%r110, [%rd20];
	add.s32 	%r111, %r110, %r107;
	st.global.u32 	[%rd20], %r111;
$L__BB1_53:
	add.s32 	%r43, %r116, 64;
	setp.lt.u32 	%p65, %r116, 80;
	mov.u32 	%r116, %r43;
	@%p65 bra 	$L__BB1_45;
$L__BB1_54:
	add.s32 	%r115, %r32, 16;
	setp.lt.u32 	%p66, %r32, 128;
	@%p66 bra 	$L__BB1_34;
$L__BB1_55:
	ret;

}
	// .globl	_Z12assign_finalPKiPKhS2_S2_Ph
.visible .entry _Z12assign_finalPKiPKhS2_S2_Ph(
	.param .u64 .ptr .align 1 _Z12assign_finalPKiPKhS2_S2_Ph_param_0,
	.param .u64 .ptr .align 1 _Z12assign_finalPKiPKhS2_S2_Ph_param_1,
	.param .u64 .ptr .align 1 _Z12assign_finalPKiPKhS2_S2_Ph_param_2,
	.param .u64 .ptr .align 1 _Z12assign_finalPKiPKhS2_S2_Ph_param_3,
	.param .u64 .ptr .align 1 _Z12assign_finalPKiPKhS2_S2_Ph_param_4
)
{
	.reg .pred 	%p<8>;
	.reg .b16 	%rs<15>;
	.reg .b32 	%r<36>;
	.reg .b32 	%f<10>;
	.reg .b64 	%rd<25>;
	.reg .b64 	%fd<28>;

	ld.param.u64 	%rd3, [_Z12assign_finalPKiPKhS2_S2_Ph_param_0];
	ld.param.u64 	%rd4, [_Z12assign_finalPKiPKhS2_S2_Ph_param_1];
	ld.param.u64 	%rd5, [_Z12assign_finalPKiPKhS2_S2_Ph_param_2];
	ld.param.u64 	%rd6, [_Z12assign_finalPKiPKhS2_S2_Ph_param_3];
	ld.param.u64 	%rd7, [_Z12assign_finalPKiPKhS2_S2_Ph_param_4];
	cvta.to.global.u64 	%rd1, %rd7;
	mov.u32 	%r8, %ctaid.x;
	mov.u32 	%r9, %ntid.x;
	mov.u32 	%r10, %tid.x;
	mad.lo.s32 	%r1, %r8, %r9, %r10;
	mov.u32 	%r11, %ctaid.y;
	mov.u32 	%r12, %ntid.y;
	mov.u32 	%r13, %tid.y;
	mad.lo.s32 	%r14, %r11, %r12, %r13;
	setp.gt.s32 	%p1, %r1, 3839;
	setp.gt.u32 	%p2, %r14, 2159;
	or.pred  	%p3, %p1, %p2;
	@%p3 bra 	$L__BB2_7;
	cvta.to.global.u64 	%rd8, %rd4;
	mad.lo.s32 	%r3, %r14, 3840, %r1;
	shl.b32 	%r4, %r14, 12;
	add.s32 	%r15, %r4, 393216;
	cvt.u64.u32 	%rd9, %r15;
	cvt.s64.s32 	%rd2, %r1;
	add.s64 	%rd10, %rd9, %rd2;
	add.s64 	%rd11, %rd8, %rd10;
	ld.global.nc.u8 	%rs1, [%rd11+128];
	cvt.u16.u8 	%rs2, %rs1;
	setp.ne.s16 	%p4, %rs2, 255;
	@%p4 bra 	$L__BB2_3;
	mul.lo.s32 	%r35, %r3, 3;
	cvt.s64.s32 	%rd21, %r35;
	cvta.to.global.u64 	%rd22, %rd6;
	add.s64 	%rd23, %rd22, %rd21;
	ld.global.nc.u8 	%rs9, [%rd23];
	cvt.u16.u8 	%rs10, %rs9;
	add.s64 	%rd24, %rd1, %rd21;
	st.global.u8 	[%rd24], %rs10;
	ld.global.nc.u8 	%rs11, [%rd23+1];
	cvt.u16.u8 	%rs12, %rs11;
	st.global.u8 	[%rd24+1], %rs12;
	ld.global.nc.u8 	%rs13, [%rd23+2];
	cvt.u16.u8 	%rs14, %rs13;
	st.global.u8 	[%rd24+2], %rs14;
	bra.uni 	$L__BB2_7;
$L__BB2_3:
	add.s32 	%r16, %r4, 524288;
	cvt.u64.u32 	%rd12, %r16;
	add.s64 	%rd13, %rd12, %rd2;
	cvta.to.global.u64 	%rd14, %rd3;
	shl.b64 	%rd15, %rd13, 2;
	add.s64 	%rd16, %rd14, %rd15;
	ld.global.nc.u32 	%r17, [%rd16+256];
	neg.s32 	%r18, %r17;
	cvt.rn.f64.s32 	%fd6, %r18;
	div.rn.f64 	%fd1, %fd6, 0d40C921FF2E48E8A7;
	fma.rn.f64 	%fd7, %fd1, 0d3FF71547652B82FE, 0d4338000000000000;
	{
	.reg .b32 %temp; 
	mov.b64 	{%r5, %temp}, %fd7;
	}
	mov.f64 	%fd8, 0dC338000000000000;
	add.rn.f64 	%fd9, %fd7, %fd8;
	fma.rn.f64 	%fd10, %fd9, 0dBFE62E42FEFA39EF, %fd1;
	fma.rn.f64 	%fd11, %fd9, 0dBC7ABC9E3B39803F, %fd10;
	fma.rn.f64 	%fd12, %fd11, 0d3E5ADE1569CE2BDF, 0d3E928AF3FCA213EA;
	fma.rn.f64 	%fd13, %fd12, %fd11, 0d3EC71DEE62401315;
	fma.rn.f64 	%fd14, %fd13, %fd11, 0d3EFA01997C89EB71;
	fma.rn.f64 	%fd15, %fd14, %fd11, 0d3F2A01A014761F65;
	fma.rn.f64 	%fd16, %fd15, %fd11, 0d3F56C16C1852B7AF;
	fma.rn.f64 	%fd17, %fd16, %fd11, 0d3F81111111122322;
	fma.rn.f64 	%fd18, %fd17, %fd11, 0d3FA55555555502A1;
	fma.rn.f64 	%fd19, %fd18, %fd11, 0d3FC5555555555511;
	fma.rn.f64 	%fd20, %fd19, %fd11, 0d3FE000000000000B;
	fma.rn.f64 	%fd21, %fd20, %fd11, 0d3FF0000000000000;
	fma.rn.f64 	%fd22, %fd21, %fd11, 0d3FF0000000000000;
	{
	.reg .b32 %temp; 
	mov.b64 	{%r6, %temp}, %fd22;
	}
	{
	.reg .b32 %temp; 
	mov.b64 	{%temp, %r7}, %fd22;
	}
	shl.b32 	%r19, %r5, 20;
	add.s32 	%r20, %r19, %r7;
	mov.b64 	%fd27, {%r6, %r20};
	{
	.reg .b32 %temp; 
	mov.b64 	{%temp, %r21}, %fd1;
	}
	mov.b32 	%f2, %r21;
	abs.f32 	%f1, %f2;
	setp.lt.f32 	%p5, %f1, 0f4086232B;
	@%p5 bra 	$L__BB2_6;
	setp.lt.f64 	%p6, %fd1, 0d0000000000000000;
	add.f64 	%fd23, %fd1, 0d7FF0000000000000;
	selp.f64 	%fd27, 0d0000000000000000, %fd23, %p6;
	setp.geu.f32 	%p7, %f1, 0f40874800;
	@%p7 bra 	$L__BB2_6;
	shr.u32 	%r22, %r5, 31;
	add.s32 	%r23, %r5, %r22;
	shr.s32 	%r24, %r23, 1;
	shl.b32 	%r25, %r24, 20;
	add.s32 	%r26, %r7, %r25;
	mov.b64 	%fd24, {%r6, %r26};
	sub.s32 	%r27, %r5, %r24;
	shl.b32 	%r28, %r27, 20;
	add.s32 	%r29, %r28, 1072693248;
	mov.b32 	%r30, 0;
	mov.b64 	%fd25, {%r30, %r29};
	mul.f64 	%fd27, %fd25, %fd24;
$L__BB2_6:
	fma.rn.f64 	%fd26, %fd27, 0d3FE999999999999A, 0d3FC9999999999998;
	cvt.rn.f32.f64 	%f3, %fd26;
	mul.lo.s32 	%r31, %r3, 3;
	cvt.s64.s32 	%rd17, %r31;
	cvta.to.global.u64 	%rd18, %rd5;
	add.s64 	%rd19, %rd18, %rd17;
	ld.global.nc.u8 	%rs3, [%rd19];
	cvt.u16.u8 	%rs4, %rs3;
	cvt.rn.f32.u16 	%f4, %rs4;
	mul.f32 	%f5, %f4, %f3;
	cvt.rzi.u32.f32 	%r32, %f5;
	add.s64 	%rd20, %rd1, %rd17;
	st.global.u8 	[%rd20], %r32;
	ld.global.nc.u8 	%rs5, [%rd19+1];
	cvt.u16.u8 	%rs6, %rs5;
	cvt.rn.f32.u16 	%f6, %rs6;
	mul.f32 	%f7, %f3, %f6;
	cvt.rzi.u32.f32 	%r33, %f7;
	st.global.u8 	[%rd20+1], %r33;
	ld.global.nc.u8 	%rs7, [%rd19+2];
	cvt.u16.u8 	%rs8, %rs7;
	cvt.rn.f32.u16 	%f8, %rs8;
	mul.f32 	%f9, %f3, %f8;
	cvt.rzi.u32.f32 	%r34, %f9;
	st.global.u8 	[%rd20+2], %r34;
$L__BB2_7:
	ret;

}


// ===== COMPILED SASS (sm_100) =====

	.target	sm_100

	.elftype	@"ET_EXEC"


//--------------------- .note.nv.tkinfo           --------------------------
	.section	.note.nv.tkinfo,"",@"SHT_NOTE"
	.sectionflags	@"SHF_NOTE_NV_TKINFO"
	.tkinfo
        /*0018*/ 	.word	0x00000002
        /*0030*/ 	.string	""
        /*0030*/ 	.string	"ptxas"
        /*0030*/ 	.string	"Cuda compilation tools, release 13.0, V13.0.88"
        /*0030*/ 	.string	"Build cuda_13.0.r13.0/compiler.36424714_0"
        /*0030*/ 	.string	"-arch sm_100 -m 64 "



//--------------------- .note.nv.cuinfo           --------------------------
	.section	.note.nv.cuinfo,"",@"SHT_NOTE"
	.sectionflags	@"SHF_NOTE_NV_CUINFO"
        /*0018*/ 	.short	0x0002
        /*001a*/ 	.short	0x0064
        /*001c*/ 	.short	0x0082
	.zero		2


//--------------------- .nv.info                  --------------------------
	.section	.nv.info,"",@"SHT_CUDA_INFO"
	.align	4


	//----- nvinfo : EIATTR_REGCOUNT
	.align		4
        /*0000*/ 	.byte	0x04, 0x2f
        /*0002*/ 	.short	(.L_1 - .L_0)
	.align		4
.L_0:
        /*0004*/ 	.word	index@(_Z12compute_mask7complexPh)
        /*0008*/ 	.word	0x0000001e


	//----- nvinfo : EIATTR_FRAME_SIZE
	.align		4
.L_1:
        /*000c*/ 	.byte	0x04, 0x11
        /*000e*/ 	.short	(.L_3 - .L_2)
	.align		4
.L_2:
        /*0010*/ 	.word	index@($__internal_1_$__cuda_sm20_dsqrt_rn_f64_mediumpath_v1)
        /*0014*/ 	.word	0x00000000


	//----- nvinfo : EIATTR_FRAME_SIZE
	.align		4
.L_3:
        /*0018*/ 	.byte	0x04, 0x11
        /*001a*/ 	.short	(.L_5 - .L_4)
	.align		4
.L_4:
        /*001c*/ 	.word	index@(_Z12compute_mask7complexPh)
        /*0020*/ 	.word	0x00000000


	//----- nvinfo : EIATTR_REGCOUNT
	.align		4
.L_5:
        /*0024*/ 	.byte	0x04, 0x2f
        /*0026*/ 	.short	(.L_7 - .L_6)
	.align		4
.L_6:
        /*0028*/ 	.word	index@(_Z12apply_shadowiiPKhPi)
        /*002c*/ 	.word	0x00000020


	//----- nvinfo : EIATTR_FRAME_SIZE
	.align		4
.L_7:
        /*0030*/ 	.byte	0x04, 0x11
        /*0032*/ 	.short	(.L_9 - .L_8)
	.align		4
.L_8:
        /*0034*/ 	.word	index@(_Z12apply_shadowiiPKhPi)
        /*0038*/ 	.word	0x00000000


	//----- nvinfo : EIATTR_REGCOUNT
	.align		4
.L_9:
        /*003c*/ 	.byte	0x04, 0x2f
        /*003e*/ 	.short	(.L_11 - .L_10)
	.align		4
.L_10:
        /*0040*/ 	.word	index@(_Z12assign_finalPKiPKhS2_S2_Ph)
        /*0044*/ 	.word	0x00000017


	//----- nvinfo : EIATTR_FRAME_SIZE
	.align		4
.L_11:
        /*0048*/ 	.byte	0x04, 0x11
        /*004a*/ 	.short	(.L_13 - .L_12)
	.align		4
.L_12:
        /*004c*/ 	.word	index@($__internal_0_$__cuda_sm20_div_rn_f64_full)
        /*0050*/ 	.word	0x00000000


	//----- nvinfo : EIATTR_FRAME_SIZE
	.align		4
.L_13:
        /*0054*/ 	.byte	0x04, 0x11
        /*0056*/ 	.short	(.L_15 - .L_14)
	.align		4
.L_14:
        /*0058*/ 	.word	index@(_Z12assign_finalPKiPKhS2_S2_Ph)
        /*005c*/ 	.word	0x00000000


	//----- nvinfo : EIATTR_MIN_STACK_SIZE
	.align		4
.L_15:
        /*0060*/ 	.byte	0x04, 0x12
        /*0062*/ 	.short	(.L_17 - .L_16)
	.align		4
.L_16:
        /*0064*/ 	.word	index@(_Z12assign_finalPKiPKhS2_S2_Ph)
        /*0068*/ 	.word	0x00000000


	//----- nvinfo : EIATTR_MIN_STACK_SIZE
	.align		4
.L_17:
        /*006c*/ 	.byte	0x04, 0x12
        /*006e*/ 	.short	(.L_19 - .L_18)
	.align		4
.L_18:
        /*0070*/ 	.word	index@(_Z12apply_shadowiiPKhPi)
        /*0074*/ 	.word	0x00000000


	//----- nvinfo : EIATTR_MIN_STACK_SIZE
	.align		4
.L_19:
        /*0078*/ 	.byte	0x04, 0x12
        /*007a*/ 	.short	(.L_21 - .L_20)
	.align		4
.L_20:
        /*007c*/ 	.word	index@(_Z12compute_mask7complexPh)
        /*0080*/ 	.word	0x00000000
.L_21:


//--------------------- .nv.compat                --------------------------
	.section	.nv.compat,"",@"SHT_CUDA_COMPAT_INFO"
	.align	4
        /*0000*/ 	.byte	0x02, 0x09, 0x00, 0x00, 0x02, 0x02, 0x01, 0x00, 0x02, 0x05, 0x05, 0x00, 0x03, 0x07, 0x01, 0x01
        /*0010*/ 	.byte	0x02, 0x03, 0x00, 0x00, 0x02, 0x06, 0x01, 0x00, 0x04, 0x0b, 0x08, 0x00, 0x01, 0x00, 0x00, 0x00
        /*0020*/ 	.byte	0x00, 0x00, 0x00, 0x00


//--------------------- .nv.info._Z12assign_finalPKiPKhS2_S2_Ph --------------------------
	.section	.nv.info._Z12assign_finalPKiPKhS2_S2_Ph,"",@"SHT_CUDA_INFO"
	.sectionflags	@""
	.align	4


	//----- nvinfo : EIATTR_CUDA_API_VERSION
	.align		4
        /*0000*/ 	.byte	0x04, 0x37
        /*0002*/ 	.short	(.L_23 - .L_22)
.L_22:
        /*0004*/ 	.word	0x00000082


	//----- nvinfo : EIATTR_KPARAM_INFO
	.align		4
.L_23:
        /*0008*/ 	.byte	0x04, 0x17
        /*000a*/ 	.short	(.L_25 - .L_24)
.L_24:
        /*000c*/ 	.word	0x00000000
        /*0010*/ 	.short	0x0004
        /*0012*/ 	.short	0x0020
        /*0014*/ 	.byte	0x00, 0xf5, 0x21, 0x00


	//----- nvinfo : EIATTR_KPARAM_INFO
	.align		4
.L_25:
        /*0018*/ 	.byte	0x04, 0x17
        /*001a*/ 	.short	(.L_27 - .L_26)
.L_26:
        /*001c*/ 	.word	0x00000000
        /*0020*/ 	.short	0x0003
        /*0022*/ 	.short	0x0018
        /*0024*/ 	.byte	0x00, 0xf5, 0x21, 0x00


	//----- nvinfo : EIATTR_KPARAM_INFO
	.align		4
.L_27:
        /*0028*/ 	.byte	0x04, 0x17
        /*002a*/ 	.short	(.L_29 - .L_28)
.L_28:
        /*002c*/ 	.word	0x00000000
        /*0030*/ 	.short	0x0002
        /*0032*/ 	.short	0x0010
        /*0034*/ 	.byte	0x00, 0xf5, 0x21, 0x00


	//----- nvinfo : EIATTR_KPARAM_INFO
	.align		4
.L_29:
        /*0038*/ 	.byte	0x04, 0x17
        /*003a*/ 	.short	(.L_31 - .L_30)
.L_30:
        /*003c*/ 	.word	0x00000000
        /*0040*/ 	.short	0x0001
        /*0042*/ 	.short	0x0008
        /*0044*/ 	.byte	0x00, 0xf5, 0x21, 0x00


	//----- nvinfo : EIATTR_KPARAM_INFO
	.align		4
.L_31:
        /*0048*/ 	.byte	0x04, 0x17
        /*004a*/ 	.short	(.L_33 - .L_32)
.L_32:
        /*004c*/ 	.word	0x00000000
        /*0050*/ 	.short	0x0000
        /*0052*/ 	.short	0x0000
        /*0054*/ 	.byte	0x00, 0xf5, 0x21, 0x00


	//----- nvinfo : EIATTR_SPARSE_MMA_MASK
	.align		4
.L_33:
        /*0058*/ 	.byte	0x03, 0x50
        /*005a*/ 	.short	0x0000


	//----- nvinfo : EIATTR_MAXREG_COUNT
	.align		4
        /*005c*/ 	.byte	0x03, 0x1b
        /*005e*/ 	.short	0x00ff


	//----- nvinfo : EIATTR_MERCURY_ISA_VERSION
	.align		4
        /*0060*/ 	.byte	0x03, 0x5f
        /*0062*/ 	.short	0x0101


	//----- nvinfo : EIATTR_VRC_CTA_INIT_COUNT
	.align		4
        /*0064*/ 	.byte	0x02, 0x4a
	.zero		1
	.zero		1


	//----- nvinfo : EIATTR_EXIT_INSTR_OFFSETS
	.align		4
        /*0068*/ 	.byte	0x04, 0x1c
        /*006a*/ 	.short	(.L_35 - .L_34)


	//   ....[0]....
.L_34:
        /*006c*/ 	.word	0x000000b0


	//   ....[1]....
        /*0070*/ 	.word	0x00000240


	//   ....[2]....
        /*0074*/ 	.word	0x000009b0


	//----- nvinfo : EIATTR_CRS_STACK_SIZE
	.align		4
.L_35:
        /*0078*/ 	.byte	0x04, 0x1e
        /*007a*/ 	.short	(.L_37 - .L_36)
.L_36:
        /*007c*/ 	.word	0x00000000


	//----- nvinfo : EIATTR_CBANK_PARAM_SIZE
	.align		4
.L_37:
        /*0080*/ 	.byte	0x03, 0x19
        /*0082*/ 	.short	0x0028


	//----- nvinfo : EIATTR_PARAM_CBANK
	.align		4
        /*0084*/ 	.byte	0x04, 0x0a
        /*0086*/ 	.short	(.L_39 - .L_38)
	.align		4
.L_38:
        /*0088*/ 	.word	index@(.nv.constant0._Z12assign_finalPKiPKhS2_S2_Ph)
        /*008c*/ 	.short	0x0380
        /*008e*/ 	.short	0x0028


	//----- nvinfo : EIATTR_SW_WAR
	.align		4
.L_39:
        /*0090*/ 	.byte	0x04, 0x36
        /*0092*/ 	.short	(.L_41 - .L_40)
.L_40:
        /*0094*/ 	.word	0x00000008
.L_41:


//--------------------- .nv.info._Z12apply_shadowiiPKhPi --------------------------
	.section	.nv.info._Z12apply_shadowiiPKhPi,"",@"SHT_CUDA_INFO"
	.sectionflags	@""
	.align	4


	//----- nvinfo : EIATTR_CUDA_API_VERSION
	.align		4
        /*0000*/ 	.byte	0x04, 0x37
        /*0002*/ 	.short	(.L_43 - .L_42)
.L_42:
        /*0004*/ 	.word	0x00000082


	//----- nvinfo : EIATTR_KPARAM_INFO
	.align		4
.L_43:
        /*0008*/ 	.byte	0x04, 0x17
        /*000a*/ 	.short	(.L_45 - .L_44)
.L_44:
        /*000c*/ 	.word	0x00000000
        /*0010*/ 	.short	0x0003
        /*0012*/ 	.short	0x0010
        /*0014*/ 	.byte	0x00, 0xf5, 0x21, 0x00


	//----- nvinfo : EIATTR_KPARAM_INFO
	.align		4
.L_45:
        /*0018*/ 	.byte	0x04, 0x17
        /*001a*/ 	.short	(.L_47 - .L_46)
.L_46:
        /*001c*/ 	.word	0x00000000
        /*0020*/ 	.short	0x0002
        /*0022*/ 	.short	0x0008
        /*0024*/ 	.byte	0x00, 0xf5, 0x21, 0x00


	//----- nvinfo : EIATTR_KPARAM_INFO
	.align		4
.L_47:
        /*0028*/ 	.byte	0x04, 0x17
        /*002a*/ 	.short	(.L_49 - .L_48)
.L_48:
        /*002c*/ 	.word	0x00000000
        /*0030*/ 	.short	0x0001
        /*0032*/ 	.short	0x0004
        /*0034*/ 	.byte	0x00, 0xf0, 0x11, 0x00


	//----- nvinfo : EIATTR_KPARAM_INFO
	.align		4
.L_49:
        /*0038*/ 	.byte	0x04, 0x17
        /*003a*/ 	.short	(.L_51 - .L_50)
.L_50:
        /*003c*/ 	.word	0x00000000
        /*0040*/ 	.short	0x0000
        /*0042*/ 	.short	0x0000
        /*0044*/ 	.byte	0x00, 0xf0, 0x11, 0x00


	//----- nvinfo : EIATTR_SPARSE_MMA_MASK
	.align		4
.L_51:
        /*0048*/ 	.byte	0x03, 0x50
        /*004a*/ 	.short	0x0000


	//----- nvinfo : EIATTR_MAXREG_COUNT
	.align		4
        /*004c*/ 	.byte	0x03, 0x1b
        /*004e*/ 	.short	0x00ff


	//----- nvinfo : EIATTR_NUM_BARRIERS
	.align		4
        /*0050*/ 	.byte	0x02, 0x4c
        /*0052*/ 	.byte	0x01
	.zero		1


	//----- nvinfo : EIATTR_MERCURY_ISA_VERSION
	.align		4
        /*0054*/ 	.byte	0x03, 0x5f
        /*0056*/ 	.short	0x0101


	//----- nvinfo : EIATTR_VRC_CTA_INIT_COUNT
	.align		4
        /*0058*/ 	.byte	0x02, 0x4a
	.zero		1
	.zero		1


	//----- nvinfo : EIATTR_EXIT_INSTR_OFFSETS
	.align		4
        /*005c*/ 	.byte	0x04, 0x1c
        /*005e*/ 	.short	(.L_53 - .L_52)


	//   ....[0]....
.L_52:
        /*0060*/ 	.word	0x00000790


	//   ....[1]....
        /*0064*/ 	.word	0x00000ef0


	//----- nvinfo : EIATTR_CRS_STACK_SIZE
	.align		4
.L_53:
        /*0068*/ 	.byte	0x04, 0x1e
        /*006a*/ 	.short	(.L_55 - .L_54)
.L_54:
        /*006c*/ 	.word	0x00000000


	//----- nvinfo : EIATTR_CBANK_PARAM_SIZE
	.align		4
.L_55:
        /*0070*/ 	.byte	0x03, 0x19
        /*0072*/ 	.short	0x0018


	//----- nvinfo : EIATTR_PARAM_CBANK
	.align		4
        /*0074*/ 	.byte	0x04, 0x0a
        /*0076*/ 	.short	(.L_57 - .L_56)
	.align		4
.L_56:
        /*0078*/ 	.word	index@(.nv.constant0._Z12apply_shadowiiPKhPi)
        /*007c*/ 	.short	0x0380
        /*007e*/ 	.short	0x0018


	//----- nvinfo : EIATTR_SW_WAR
	.align		4
.L_57:
        /*0080*/ 	.byte	0x04, 0x36
        /*0082*/ 	.short	(.L_59 - .L_58)
.L_58:
        /*0084*/ 	.word	0x00000008
.L_59:


//--------------------- .nv.info._Z12compute_mask7complexPh --------------------------
	.section	.nv.info._Z12compute_mask7complexPh,"",@"SHT_CUDA_INFO"
	.sectionflags	@""
	.align	4


	//----- nvinfo : EIATTR_CUDA_API_VERSION
	.align		4
        /*0000*/ 	.byte	0x04, 0x37
        /*0002*/ 	.short	(.L_61 - .L_60)
.L_60:
        /*0004*/ 	.word	0x00000082


	//----- nvinfo : EIATTR_KPARAM_INFO
	.align		4
.L_61:
        /*0008*/ 	.byte	0x04, 0x17
        /*000a*/ 	.short	(.L_63 - .L_62)
.L_62:
        /*000c*/ 	.word	0x00000000
        /*0010*/ 	.short	0x0001
        /*0012*/ 	.short	0x0010
        /*0014*/ 	.byte	0x00, 0xf5, 0x21, 0x00


	//----- nvinfo : EIATTR_KPARAM_INFO
	.align		4
.L_63:
        /*0018*/ 	.byte	0x04, 0x17
        /*001a*/ 	.short	(.L_65 - .L_64)
.L_64:
        /*001c*/ 	.word	0x00000000
        /*0020*/ 	.short	0x0000
        /*0022*/ 	.short	0x0000
        /*0024*/ 	.byte	0x00, 0xf0, 0x41, 0x00


	//----- nvinfo : EIATTR_SPARSE_MMA_MASK
	.align		4
.L_65:
        /*0028*/ 	.byte	0x03, 0x50
        /*002a*/ 	.short	0x0000


	//----- nvinfo : EIATTR_MAXREG_COUNT
	.align		4
        /*002c*/ 	.byte	0x03, 0x1b
        /*002e*/ 	.short	0x00ff


	//----- nvinfo : EIATTR_MERCURY_ISA_VERSION
	.align		4
        /*0030*/ 	.byte	0x03, 0x5f
        /*0032*/ 	.short	0x0101


	//----- nvinfo : EIATTR_VRC_CTA_INIT_COUNT
	.align		4
        /*0034*/ 	.byte	0x02, 0x4a
	.zero		1
	.zero		1


	//----- nvinfo : EIATTR_EXIT_INSTR_OFFSETS
	.align		4
        /*0038*/ 	.byte	0x04, 0x1c
        /*003a*/ 	.short	(.L_67 - .L_66)


	//   ....[0]....
.L_66:
        /*003c*/ 	.word	0x000000b0


	//   ....[1]....
        /*0040*/ 	.word	0x00001320


	//   ....[2]....
        /*0044*/ 	.word	0x000013b0


	//----- nvinfo : EIATTR_CRS_STACK_SIZE
	.align		4
.L_67:
        /*0048*/ 	.byte	0x04, 0x1e
        /*004a*/ 	.short	(.L_69 - .L_68)
.L_68:
        /*004c*/ 	.word	0x00000000


	//----- nvinfo : EIATTR_CBANK_PARAM_SIZE
	.align		4
.L_69:
        /*0050*/ 	.byte	0x03, 0x19
        /*0052*/ 	.short	0x0018


	//----- nvinfo : EIATTR_PARAM_CBANK
	.align		4
        /*0054*/ 	.byte	0x04, 0x0a
        /*0056*/ 	.short	(.L_71 - .L_70)
	.align		4
.L_70:
        /*0058*/ 	.word	index@(.nv.constant0._Z12compute_mask7complexPh)
        /*005c*/ 	.short	0x0380
        /*005e*/ 	.short	0x0018


	//----- nvinfo : EIATTR_SW_WAR
	.align		4
.L_71:
        /*0060*/ 	.byte	0x04, 0x36
        /*0062*/ 	.short	(.L_73 - .L_72)
.L_72:
        /*0064*/ 	.word	0x00000008
.L_73:


//--------------------- .nv.callgraph             --------------------------
	.section	.nv.callgraph,"",@"SHT_CUDA_CALLGRAPH"
	.align	4
	.sectionentsize	8
	.align		4
        /*0000*/ 	.word	0x00000000
	.align		4
        /*0004*/ 	.word	0xffffffff
	.align		4
        /*0008*/ 	.word	0x00000000
	.align		4
        /*000c*/ 	.word	0xfffffffe
	.align		4
        /*0010*/ 	.word	0x00000000
	.align		4
        /*0014*/ 	.word	0xfffffffd
	.align		4
        /*0018*/ 	.word	0x00000000
	.align		4
        /*001c*/ 	.word	0xfffffffc


//--------------------- .text._Z12assign_finalPKiPKhS2_S2_Ph --------------------------
	.section	.text._Z12assign_finalPKiPKhS2_S2_Ph,"ax",@progbits
	.align	128
        .global         _Z12assign_finalPKiPKhS2_S2_Ph
        .type           _Z12assign_finalPKiPKhS2_S2_Ph,@function
        .size           _Z12assign_finalPKiPKhS2_S2_Ph,(.L_x_55 - _Z12assign_finalPKiPKhS2_S2_Ph)
        .other          _Z12assign_finalPKiPKhS2_S2_Ph,@"STO_CUDA_ENTRY STV_DEFAULT"
_Z12assign_finalPKiPKhS2_S2_Ph:
.text._Z12assign_finalPKiPKhS2_S2_Ph:
[----:B------:R-:W-:Y:S01]  /*0000*/  LDC R1, c[0x0][0x37c] ;  /* 0x0000df00ff017b82 */ /* 0x000fe20000000800 */
[----:B------:R-:W0:Y:S07]  /*0010*/  S2R R0, SR_TID.Y ;  /* 0x0000000000007919 */ /* 0x000e2e0000002200 */
[----:B------:R-:W1:Y:S01]  /*0020*/  LDC R4, c[0x0][0x360] ;  /* 0x0000d800ff047b82 */ /* 0x000e620000000800 */
[----:B------:R-:W1:Y:S07]  /*0030*/  S2R R3, SR_TID.X ;  /* 0x0000000000037919 */ /* 0x000e6e0000002100 */
[----:B------:R-:W0:Y:S08]  /*0040*/  S2UR UR5, SR_CTAID.Y ;  /* 0x00000000000579c3 */ /* 0x000e300000002600 */
[----:B------:R-:W0:Y:S08]  /*0050*/  LDC R5, c[0x0][0x364] ;  /* 0x0000d900ff057b82 */ /* 0x000e300000000800 */
[----:B------:R-:W1:Y:S01]  /*0060*/  S2UR UR4, SR_CTAID.X ;  /* 0x00000000000479c3 */ /* 0x000e620000002500 */
[----:B0-----:R-:W-:-:S05]  /*0070*/  IMAD R5, R5, UR5, R0 ;  /* 0x0000000505057c24 */ /* 0x001fca000f8e0200 */
[----:B------:R-:W-:Y:S01]  /*0080*/  ISETP.GT.U32.AND P0, PT, R5, 0x86f, PT ;  /* 0x0000086f0500780c */ /* 0x000fe20003f04070 */
[----:B-1----:R-:W-:-:S05]  /*0090*/  IMAD R4, R4, UR4, R3 ;  /* 0x0000000404047c24 */ /* 0x002fca000f8e0203 */
[----:B------:R-:W-:-:S13]  /*00a0*/  ISETP.GT.OR P0, PT, R4, 0xeff, P0 ;  /* 0x00000eff0400780c */ /* 0x000fda0000704670 */
[----:B------:R-:W-:Y:S05]  /*00b0*/  @P0 EXIT ;  /* 0x000000000000094d */ /* 0x000fea0003800000 */
[----:B------:R-:W0:Y:S01]  /*00c0*/  LDCU.64 UR6, c[0x0][0x388] ;  /* 0x00007100ff0677ac */ /* 0x000e220008000a00 */
[----:B------:R-:W-:Y:S02]  /*00d0*/  LEA R3, R5, 0x60000, 0xc ;  /* 0x0006000005037811 */ /* 0x000fe400078e60ff */
[--C-:B------:R-:W-:Y:S01]  /*00e0*/  SHF.R.S32.HI R6, RZ, 0x1f, R4.reuse ;  /* 0x0000001fff067819 */ /* 0x100fe20000011404 */
[----:B------:R-:W1:Y:S01]  /*00f0*/  LDCU.64 UR4, c[0x0][0x358] ;  /* 0x00006b00ff0477ac */ /* 0x000e620008000a00 */
[----:B0-----:R-:W-:-:S04]  /*0100*/  IADD3 R2, P0, P1, R3, UR6, R4 ;  /* 0x0000000603027c10 */ /* 0x001fc8000f91e004 */
[----:B------:R-:W-:-:S05]  /*0110*/  IADD3.X R3, PT, PT, RZ, UR7, R6, P0, P1 ;  /* 0x00000007ff037c10 */ /* 0x000fca00087e2406 */
[----:B-1----:R-:W2:Y:S01]  /*0120*/  LDG.E.U8.CONSTANT R2, desc[UR4][R2.64+0x80] ;  /* 0x0000800402027981 */ /* 0x002ea2000c1e9100 */
[----:B------:R-:W-:Y:S01]  /*0130*/  IMAD R0, R5, 0xf00, R4 ;  /* 0x00000f0005007824 */ /* 0x000fe200078e0204 */
[----:B--2---:R-:W-:-:S13]  /*0140*/  ISETP.NE.AND P0, PT, R2, 0xff, PT ;  /* 0x000000ff0200780c */ /* 0x004fda0003f05270 */
[----:B------:R-:W-:Y:S05]  /*0150*/  @P0 BRA `(.L_x_0) ;  /* 0x00000000003c0947 */ /* 0x000fea0003800000 */
[----:B------:R-:W0:Y:S01]  /*0160*/  LDCU.64 UR6, c[0x0][0x398] ;  /* 0x00007300ff0677ac */ /* 0x000e220008000a00 */
[----:B------:R-:W-:-:S05]  /*0170*/  IMAD R0, R0, 0x3, RZ ;  /* 0x0000000300007824 */ /* 0x000fca00078e02ff */
[----:B------:R-:W-:Y:S02]  /*0180*/  SHF.R.S32.HI R5, RZ, 0x1f, R0 ;  /* 0x0000001fff057819 */ /* 0x000fe40000011400 */
[----:B0-----:R-:W-:-:S04]  /*0190*/  IADD3 R2, P0, PT, R0, UR6, RZ ;  /* 0x0000000600027c10 */ /* 0x001fc8000ff1e0ff */
[----:B------:R-:W-:Y:S01]  /*01a0*/  IADD3.X R3, PT, PT, R5, UR7, RZ, P0, !PT ;  /* 0x0000000705037c10 */ /* 0x000fe200087fe4ff */
[----:B------:R-:W0:Y:S04]  /*01b0*/  LDCU.64 UR6, c[0x0][0x3a0] ;  /* 0x00007400ff0677ac */ /* 0x000e280008000a00 */
[----:B------:R-:W2:Y:S04]  /*01c0*/  LDG.E.U8.CONSTANT R7, desc[UR4][R2.64] ;  /* 0x0000000402077981 */ /* 0x000ea8000c1e9100 */
[----:B------:R-:W3:Y:S04]  /*01d0*/  LDG.E.U8.CONSTANT R9, desc[UR4][R2.64+0x1] ;  /* 0x0000010402097981 */ /* 0x000ee8000c1e9100 */
[----:B------:R-:W4:Y:S01]  /*01e0*/  LDG.E.U8.CONSTANT R11, desc[UR4][R2.64+0x2] ;  /* 0x00000204020b7981 */ /* 0x000f22000c1e9100 */
[----:B0-----:R-:W-:-:S04]  /*01f0*/  IADD3 R4, P0, PT, R0, UR6, RZ ;  /* 0x0000000600047c10 */ /* 0x001fc8000ff1e0ff */
[----:B------:R-:W-:-:S05]  /*0200*/  IADD3.X R5, PT, PT, R5, UR7, RZ, P0, !PT ;  /* 0x0000000705057c10 */ /* 0x000fca00087fe4ff */
[----:B--2---:R-:W-:Y:S04]  /*0210*/  STG.E.U8 desc[UR4][R4.64], R7 ;  /* 0x0000000704007986 */ /* 0x004fe8000c101104 */
[----:B---3--:R-:W-:Y:S04]  /*0220*/  STG.E.U8 desc[UR4][R4.64+0x1], R9 ;  /* 0x0000010904007986 */ /* 0x008fe8000c101104 */
[----:B----4-:R-:W-:Y:S01]  /*0230*/  STG.E.U8 desc[UR4][R4.64+0x2], R11 ;  /* 0x0000020b04007986 */ /* 0x010fe2000c101104 */
[----:B------:R-:W-:Y:S05]  /*0240*/  EXIT ;  /* 0x000000000000794d */ /* 0x000fea0003800000 */
.L_x_0:
[----:B------:R-:W0:Y:S01]  /*0250*/  LDCU.64 UR6, c[0x0][0x380] ;  /* 0x00007000ff0677ac */ /* 0x000e220008000a00 */
[----:B------:R-:W-:-:S04]  /*0260*/  LEA R5, R5, 0x80000, 0xc ;  /* 0x0008000005057811 */ /* 0x000fc800078e60ff */
[----:B------:R-:W-:-:S05]  /*0270*/  IADD3 R5, P0, PT, R4, R5, RZ ;  /* 0x0000000504057210 */ /* 0x000fca0007f1e0ff */
[----:B------:R-:W-:Y:S01]  /*0280*/  IMAD.X R6, RZ, RZ, R6, P0 ;  /* 0x000000ffff067224 */ /* 0x000fe200000e0606 */
[----:B0-----:R-:W-:-:S04]  /*0290*/  LEA R8, P0, R5, UR6, 0x2 ;  /* 0x0000000605087c11 */ /* 0x001fc8000f8010ff */
[----:B------:R-:W-:-:S05]  /*02a0*/  LEA.HI.X R9, R5, UR7, R6, 0x2, P0 ;  /* 0x0000000705097c11 */ /* 0x000fca00080f1406 */
[----:B------:R-:W2:Y:S01]  /*02b0*/  LDG.E.CONSTANT R8, desc[UR4][R8.64+0x100] ;  /* 0x0001000408087981 */ /* 0x000ea2000c1e9900 */
[----:B------:R-:W0:Y:S01]  /*02c0*/  MUFU.RCP64H R3, 12867.9921875 ;  /* 0x40c921ff00037908 */ /* 0x000e220000001800 */
[----:B------:R-:W-:Y:S01]  /*02d0*/  IMAD.MOV.U32 R10, RZ, RZ, 0x2e48e8a7 ;  /* 0x2e48e8a7ff0a7424 */ /* 0x000fe200078e00ff */
[----:B------:R-:W-:Y:S01]  /*02e0*/  BSSY.RECONVERGENT B0, `(.L_x_1) ;  /* 0x0000013000007945 */ /* 0x000fe20003800200 */
[----:B------:R-:W-:Y:S02]  /*02f0*/  IMAD.MOV.U32 R11, RZ, RZ, 0x40c921ff ;  /* 0x40c921ffff0b7424 */ /* 0x000fe400078e00ff */
[----:B------:R-:W-:-:S06]  /*0300*/  IMAD.MOV.U32 R2, RZ, RZ, 0x1 ;  /* 0x00000001ff027424 */ /* 0x000fcc00078e00ff */
[----:B0-----:R-:W-:-:S08]  /*0310*/  DFMA R4, R2, -R10, 1 ;  /* 0x3ff000000204742b */ /* 0x001fd0000000080a */
[----:B------:R-:W-:-:S08]  /*0320*/  DFMA R4, R4, R4, R4 ;  /* 0x000000040404722b */ /* 0x000fd00000000004 */
[----:B------:R-:W-:-:S08]  /*0330*/  DFMA R2, R2, R4, R2 ;  /* 0x000000040202722b */ /* 0x000fd00000000002 */
[----:B------:R-:W-:-:S08]  /*0340*/  DFMA R6, R2, -R10, 1 ;  /* 0x3ff000000206742b */ /* 0x000fd0000000080a */
[----:B------:R-:W-:Y:S01]  /*0350*/  DFMA R2, R2, R6, R2 ;  /* 0x000000060202722b */ /* 0x000fe20000000002 */
[----:B--2---:R-:W-:-:S06]  /*0360*/  IMAD.MOV R4, RZ, RZ, -R8 ;  /* 0x000000ffff047224 */ /* 0x004fcc00078e0a08 */
[----:B------:R-:W0:Y:S02]  /*0370*/  I2F.F64 R4, R4 ;  /* 0x0000000400047312 */ /* 0x000e240000201c00 */
[----:B0-----:R-:W-:Y:S01]  /*0380*/  DMUL R6, R4, R2 ;  /* 0x0000000204067228 */ /* 0x001fe20000000000 */
[----:B------:R-:W-:-:S07]  /*0390*/  FSETP.GEU.AND P1, PT, |R5|, 6.5827683646048100446e-37, PT ;  /* 0x036000000500780b */ /* 0x000fce0003f2e200 */
[----:B------:R-:W-:-:S08]  /*03a0*/  DFMA R8, R6, -R10, R4 ;  /* 0x8000000a0608722b */ /* 0x000fd00000000004 */
[----:B------:R-:W-:-:S10]  /*03b0*/  DFMA R2, R2, R8, R6 ;  /* 0x000000080202722b */ /* 0x000fd40000000006 */
[----:B------:R-:W-:-:S05]  /*03c0*/  FFMA R6, RZ, 6.2853999137878417969, R3 ;  /* 0x40c921ffff067823 */ /* 0x000fca0000000003 */
[----:B------:R-:W-:-:S13]  /*03d0*/  FSETP.GT.AND P0, PT, |R6|, 1.469367938527859385e-39, PT ;  /* 0x001000000600780b */ /* 0x000fda0003f04200 */
[----:B------:R-:W-:Y:S05]  /*03e0*/  @P0 BRA P1, `(.L_x_2) ;  /* 0x0000000000080947 */ /* 0x000fea0000800000 */
[----:B------:R-:W-:-:S07]  /*03f0*/  MOV R6, 0x410 ;  /* 0x0000041000067802 */ /* 0x000fce0000000f00 */
[----:B------:R-:W-:Y:S05]  /*0400*/  CALL.REL.NOINC `($__internal_0_$__cuda_sm20_div_rn_f64_full) ;  /* 0x00000004006c7944 */ /* 0x000fea0003c00000 */
.L_x_2:
[----:B------:R-:W-:Y:S05]  /*0410*/  BSYNC.RECONVERGENT B0 ;  /* 0x0000000000007941 */ /* 0x000fea0003800200 */
.L_x_1:
[----:B------:R-:W-:Y:S01]  /*0420*/  IMAD.MOV.U32 R4, RZ, RZ, 0x652b82fe ;  /* 0x652b82feff047424 */ /* 0x000fe200078e00ff */
[----:B------:R-:W-:Y:S01]  /*0430*/  UMOV UR6, 0xfefa39ef ;  /* 0xfefa39ef00067882 */ /* 0x000fe20000000000 */
[----:B------:R-:W-:Y:S01]  /*0440*/  IMAD.MOV.U32 R5, RZ, RZ, 0x3ff71547 ;  /* 0x3ff71547ff057424 */ /* 0x000fe200078e00ff */
[----:B------:R-:W-:Y:S01]  /*0450*/  UMOV UR7, 0x3fe62e42 ;  /* 0x3fe62e4200077882 */ /* 0x000fe20000000000 */
[----:B------:R-:W-:Y:S01]  /*0460*/  FSETP.GEU.AND P0, PT, |R3|, 4.1917929649353027344, PT ;  /* 0x4086232b0300780b */ /* 0x000fe20003f0e200 */
[----:B------:R-:W-:Y:S03]  /*0470*/  BSSY.RECONVERGENT B0, `(.L_x_3) ;  /* 0x0000036000007945 */ /* 0x000fe60003800200 */
[----:B------:R-:W-:-:S08]  /*0480*/  DFMA R4, R2, R4, 6.75539944105574400000e+15 ;  /* 0x433800000204742b */ /* 0x000fd00000000004 */
[----:B------:R-:W-:-:S08]  /*0490*/  DADD R6, R4, -6.75539944105574400000e+15 ;  /* 0xc338000004067429 */ /* 0x000fd00000000000 */
[----:B------:R-:W-:Y:S01]  /*04a0*/  DFMA R8, R6, -UR6, R2 ;  /* 0x8000000606087c2b */ /* 0x000fe20008000002 */
[----:B------:R-:W-:Y:S01]  /*04b0*/  UMOV UR6, 0x3b39803f ;  /* 0x3b39803f00067882 */ /* 0x000fe20000000000 */
[----:B------:R-:W-:-:S06]  /*04c0*/  UMOV UR7, 0x3c7abc9e ;  /* 0x3c7abc9e00077882 */ /* 0x000fcc0000000000 */
[----:B------:R-:W-:Y:S01]  /*04d0*/  DFMA R6, R6, -UR6, R8 ;  /* 0x8000000606067c2b */ /* 0x000fe20008000008 */
[----:B------:R-:W-:Y:S01]  /*04e0*/  UMOV UR6, 0x69ce2bdf ;  /* 0x69ce2bdf00067882 */ /* 0x000fe20000000000 */
[----:B------:R-:W-:Y:S01]  /*04f0*/  IMAD.MOV.U32 R8, RZ, RZ, -0x35dec16 ;  /* 0xfca213eaff087424 */ /* 0x000fe200078e00ff */
[----:B------:R-:W-:Y:S01]  /*0500*/  UMOV UR7, 0x3e5ade15 ;  /* 0x3e5ade1500077882 */ /* 0x000fe20000000000 */
[----:B------:R-:W-:-:S06]  /*0510*/  IMAD.MOV.U32 R9, RZ, RZ, 0x3e928af3 ;  /* 0x3e928af3ff097424 */ /* 0x000fcc00078e00ff */
[----:B------:R-:W-:Y:S01]  /*0520*/  DFMA R8, R6, UR6, R8 ;  /* 0x0000000606087c2b */ /* 0x000fe20008000008 */
[----:B------:R-:W-:Y:S01]  /*0530*/  UMOV UR6, 0x62401315 ;  /* 0x6240131500067882 */ /* 0x000fe20000000000 */
[----:B------:R-:W-:-:S06]  /*0540*/  UMOV UR7, 0x3ec71dee ;  /* 0x3ec71dee00077882 */ /* 0x000fcc0000000000 */
[----:B------:R-:W-:Y:S01]  /*0550*/  DFMA R8, R6, R8, UR6 ;  /* 0x0000000606087e2b */ /* 0x000fe20008000008 */
        /* <DEDUP_REMOVED lines=20> */
[----:B------:R-:W-:-:S08]  /*06a0*/  DFMA R8, R6, R8, UR6 ;  /* 0x0000000606087e2b */ /* 0x000fd00008000008 */
[----:B------:R-:W-:-:S08]  /*06b0*/  DFMA R8, R6, R8, 1 ;  /* 0x3ff000000608742b */ /* 0x000fd00000000008 */
[----:B------:R-:W-:-:S10]  /*06c0*/  DFMA R8, R6, R8, 1 ;  /* 0x3ff000000608742b */ /* 0x000fd40000000008 */
[----:B------:R-:W-:Y:S02]  /*06d0*/  IMAD R7, R4, 0x100000, R9 ;  /* 0x0010000004077824 */ /* 0x000fe400078e0209 */
[----:B------:R-:W-:Y:S01]  /*06e0*/  IMAD.MOV.U32 R6, RZ, RZ, R8 ;  /* 0x000000ffff067224 */ /* 0x000fe200078e0008 */
[----:B------:R-:W-:Y:S06]  /*06f0*/  @!P0 BRA `(.L_x_4) ;  /* 0x0000000000348947 */ /* 0x000fec0003800000 */
[----:B------:R-:W-:Y:S01]  /*0700*/  FSETP.GEU.AND P1, PT, |R3|, 4.2275390625, PT ;  /* 0x408748000300780b */ /* 0x000fe20003f2e200 */
[C---:B------:R-:W-:Y:S02]  /*0710*/  DADD R6, R2.reuse, +INF ;  /* 0x7ff0000002067429 */ /* 0x040fe40000000000 */
[----:B------:R-:W-:-:S08]  /*0720*/  DSETP.GEU.AND P0, PT, R2, RZ, PT ;  /* 0x000000ff0200722a */ /* 0x000fd00003f0e000 */
[----:B------:R-:W-:Y:S02]  /*0730*/  FSEL R6, R6, RZ, P0 ;  /* 0x000000ff06067208 */ /* 0x000fe40000000000 */
[----:B------:R-:W-:Y:S01]  /*0740*/  @!P1 LEA.HI R5, R4, R4, RZ, 0x1 ;  /* 0x0000000404059211 */ /* 0x000fe200078f08ff */
[----:B------:R-:W-:Y:S01]  /*0750*/  @!P1 IMAD.MOV.U32 R2, RZ, RZ, R8 ;  /* 0x000000ffff029224 */ /* 0x000fe200078e0008 */
[----:B------:R-:W-:Y:S02]  /*0760*/  FSEL R7, R7, RZ, P0 ;  /* 0x000000ff07077208 */ /* 0x000fe40000000000 */
[----:B------:R-:W-:-:S05]  /*0770*/  @!P1 SHF.R.S32.HI R5, RZ, 0x1, R5 ;  /* 0x00000001ff059819 */ /* 0x000fca0000011405 */
[----:B------:R-:W-:Y:S02]  /*0780*/  @!P1 IMAD.IADD R4, R4, 0x1, -R5 ;  /* 0x0000000104049824 */ /* 0x000fe400078e0a05 */
[----:B------:R-:W-:-:S03]  /*0790*/  @!P1 IMAD R3, R5, 0x100000, R9 ;  /* 0x0010000005039824 */ /* 0x000fc600078e0209 */
[----:B------:R-:W-:Y:S01]  /*07a0*/  @!P1 LEA R5, R4, 0x3ff00000, 0x14 ;  /* 0x3ff0000004059811 */ /* 0x000fe200078ea0ff */
[----:B------:R-:W-:-:S06]  /*07b0*/  @!P1 IMAD.MOV.U32 R4, RZ, RZ, RZ ;  /* 0x000000ffff049224 */ /* 0x000fcc00078e00ff */
[----:B------:R-:W-:-:S11]  /*07c0*/  @!P1 DMUL R6, R2, R4 ;  /* 0x0000000402069228 */ /* 0x000fd60000000000 */
.L_x_4:
[----:B------:R-:W-:Y:S05]  /*07d0*/  BSYNC.RECONVERGENT B0 ;  /* 0x0000000000007941 */ /* 0x000fea0003800200 */
.L_x_3:
[----:B------:R-:W0:Y:S01]  /*07e0*/  LDCU.64 UR6, c[0x0][0x390] ;  /* 0x00007200ff0677ac */ /* 0x000e220008000a00 */
[----:B------:R-:W-:-:S05]  /*07f0*/  IMAD R12, R0, 0x3, RZ ;  /* 0x00000003000c7824 */ /* 0x000fca00078e02ff */
[----:B------:R-:W-:Y:S02]  /*0800*/  SHF.R.S32.HI R13, RZ, 0x1f, R12 ;  /* 0x0000001fff0d7819 */ /* 0x000fe4000001140c */
[----:B0-----:R-:W-:-:S04]  /*0810*/  IADD3 R2, P0, PT, R12, UR6, RZ ;  /* 0x000000060c027c10 */ /* 0x001fc8000ff1e0ff */
[----:B------:R-:W-:-:S05]  /*0820*/  IADD3.X R3, PT, PT, R13, UR7, RZ, P0, !PT ;  /* 0x000000070d037c10 */ /* 0x000fca00087fe4ff */
[----:B------:R-:W2:Y:S04]  /*0830*/  LDG.E.U8.CONSTANT R0, desc[UR4][R2.64] ;  /* 0x0000000402007981 */ /* 0x000ea8000c1e9100 */
[----:B------:R-:W3:Y:S04]  /*0840*/  LDG.E.U8.CONSTANT R8, desc[UR4][R2.64+0x1] ;  /* 0x0000010402087981 */ /* 0x000ee8000c1e9100 */
[----:B------:R0:W4:Y:S01]  /*0850*/  LDG.E.U8.CONSTANT R10, desc[UR4][R2.64+0x2] ;  /* 0x00000204020a7981 */ /* 0x000122000c1e9100 */
[----:B------:R-:W-:Y:S01]  /*0860*/  IMAD.MOV.U32 R4, RZ, RZ, -0x66666668 ;  /* 0x99999998ff047424 */ /* 0x000fe200078e00ff */
[----:B------:R-:W-:Y:S01]  /*0870*/  UMOV UR6, 0x9999999a ;  /* 0x9999999a00067882 */ /* 0x000fe20000000000 */
[----:B------:R-:W-:Y:S01]  /*0880*/  IMAD.MOV.U32 R5, RZ, RZ, 0x3fc99999 ;  /* 0x3fc99999ff057424 */ /* 0x000fe200078e00ff */
[----:B------:R-:W-:-:S05]  /*0890*/  UMOV UR7, 0x3fe99999 ;  /* 0x3fe9999900077882 */ /* 0x000fca0000000000 */
[----:B------:R-:W-:Y:S01]  /*08a0*/  DFMA R6, R6, UR6, R4 ;  /* 0x0000000606067c2b */ /* 0x000fe20008000004 */
[----:B------:R-:W0:Y:S09]  /*08b0*/  LDCU.64 UR6, c[0x0][0x3a0] ;  /* 0x00007400ff0677ac */ /* 0x000e320008000a00 */
[----:B------:R-:W1:Y:S01]  /*08c0*/  F2F.F32.F64 R6, R6 ;  /* 0x0000000600067310 */ /* 0x000e620000301000 */
[----:B0-----:R-:W-:-:S04]  /*08d0*/  IADD3 R2, P0, PT, R12, UR6, RZ ;  /* 0x000000060c027c10 */ /* 0x001fc8000ff1e0ff */
[----:B------:R-:W-:Y:S02]  /*08e0*/  IADD3.X R3, PT, PT, R13, UR7, RZ, P0, !PT ;  /* 0x000000070d037c10 */ /* 0x000fe400087fe4ff */
[----:B--2---:R-:W-:Y:S02]  /*08f0*/  I2FP.F32.U32 R5, R0 ;  /* 0x0000000000057245 */ /* 0x004fe40000201000 */
[----:B---3--:R-:W-:-:S03]  /*0900*/  I2FP.F32.U32 R9, R8 ;  /* 0x0000000800097245 */ /* 0x008fc60000201000 */
[C---:B-1----:R-:W-:Y:S01]  /*0910*/  FMUL R5, R6.reuse, R5 ;  /* 0x0000000506057220 */ /* 0x042fe20000400000 */
[----:B----4-:R-:W-:Y:S01]  /*0920*/  I2FP.F32.U32 R11, R10 ;  /* 0x0000000a000b7245 */ /* 0x010fe20000201000 */
[----:B------:R-:W-:-:S04]  /*0930*/  FMUL R9, R6, R9 ;  /* 0x0000000906097220 */ /* 0x000fc80000400000 */
[----:B------:R-:W0:Y:S01]  /*0940*/  F2I.U32.TRUNC.NTZ R5, R5 ;  /* 0x0000000500057305 */ /* 0x000e22000020f000 */
[----:B------:R-:W-:-:S07]  /*0950*/  FMUL R11, R6, R11 ;  /* 0x0000000b060b7220 */ /* 0x000fce0000400000 */
[----:B------:R-:W1:Y:S01]  /*0960*/  F2I.U32.TRUNC.NTZ R9, R9 ;  /* 0x0000000900097305 */ /* 0x000e62000020f000 */
[----:B0-----:R-:W-:Y:S07]  /*0970*/  STG.E.U8 desc[UR4][R2.64], R5 ;  /* 0x0000000502007986 */ /* 0x001fee000c101104 */
[----:B------:R-:W0:Y:S01]  /*0980*/  F2I.U32.TRUNC.NTZ R11, R11 ;  /* 0x0000000b000b7305 */ /* 0x000e22000020f000 */
[----:B-1----:R-:W-:Y:S04]  /*0990*/  STG.E.U8 desc[UR4][R2.64+0x1], R9 ;  /* 0x0000010902007986 */ /* 0x002fe8000c101104 */
[----:B0-----:R-:W-:Y:S01]  /*09a0*/  STG.E.U8 desc[UR4][R2.64+0x2], R11 ;  /* 0x0000020b02007986 */ /* 0x001fe2000c101104 */
[----:B------:R-:W-:Y:S05]  /*09b0*/  EXIT ;  /* 0x000000000000794d */ /* 0x000fea0003800000 */
        .weak           $__internal_0_$__cuda_sm20_div_rn_f64_full
        .type           $__internal_0_$__cuda_sm20_div_rn_f64_full,@function
        .size           $__internal_0_$__cuda_sm20_div_rn_f64_full,(.L_x_55 - $__internal_0_$__cuda_sm20_div_rn_f64_full)
$__internal_0_$__cuda_sm20_div_rn_f64_full:
[----:B------:R-:W-:Y:S01]  /*09c0*/  IMAD.MOV.U32 R3, RZ, RZ, 0x3ff921ff ;  /* 0x3ff921ffff037424 */ /* 0x000fe200078e00ff */
[C---:B------:R-:W-:Y:S01]  /*09d0*/  FSETP.GEU.AND P1, PT, |R5|.reuse, 1.469367938527859385e-39, PT ;  /* 0x001000000500780b */ /* 0x040fe20003f2e200 */
[----:B------:R-:W-:Y:S01]  /*09e0*/  IMAD.MOV.U32 R2, RZ, RZ, 0x2e48e8a7 ;  /* 0x2e48e8a7ff027424 */ /* 0x000fe200078e00ff */
[----:B------:R-:W-:Y:S01]  /*09f0*/  LOP3.LUT R7, R5, 0x7ff00000, RZ, 0xc0, !PT ;  /* 0x7ff0000005077812 */ /* 0x000fe200078ec0ff */
[----:B------:R-:W0:Y:S01]  /*0a00*/  MUFU.RCP64H R9, R3 ;  /* 0x0000000300097308 */ /* 0x000e220000001800 */
[----:B------:R-:W-:Y:S01]  /*0a10*/  IMAD.MOV.U32 R8, RZ, RZ, 0x1 ;  /* 0x00000001ff087424 */ /* 0x000fe200078e00ff */
[----:B------:R-:W-:Y:S01]  /*0a20*/  BSSY.RECONVERGENT B1, `(.L_x_5) ;  /* 0x0000045000017945 */ /* 0x000fe20003800200 */
[----:B------:R-:W-:Y:S01]  /*0a30*/  IMAD.MOV.U32 R13, RZ, RZ, 0x1ca00000 ;  /* 0x1ca00000ff0d7424 */ /* 0x000fe200078e00ff */
[----:B------:R-:W-:Y:S01]  /*0a40*/  ISETP.GE.U32.AND P0, PT, R7, 0x40c00000, PT ;  /* 0x40c000000700780c */ /* 0x000fe20003f06070 */
[----:B------:R-:W-:Y:S02]  /*0a50*/  IMAD.MOV.U32 R18, RZ, RZ, R7 ;  /* 0x000000ffff127224 */ /* 0x000fe400078e0007 */
[----:B------:R-:W-:Y:S01]  /*0a60*/  IMAD.MOV.U32 R19, RZ, RZ, 0x40c00000 ;  /* 0x40c00000ff137424 */ /* 0x000fe200078e00ff */
[----:B------:R-:W-:-:S03]  /*0a70*/  SEL R13, R13, 0x63400000, !P0 ;  /* 0x634000000d0d7807 */ /* 0x000fc60004000000 */
[----:B------:R-:W-:Y:S01]  /*0a80*/  VIADD R20, R19, 0xffffffff ;  /* 0xffffffff13147836 */ /* 0x000fe20000000000 */
[----:B0-----:R-:W-:-:S08]  /*0a90*/  DFMA R10, R8, -R2, 1 ;  /* 0x3ff00000080a742b */ /* 0x001fd00000000802 */
[----:B------:R-:W-:-:S08]  /*0aa0*/  DFMA R10, R10, R10, R10 ;  /* 0x0000000a0a0a722b */ /* 0x000fd0000000000a */
[----:B------:R-:W-:Y:S01]  /*0ab0*/  DFMA R14, R8, R10, R8 ;  /* 0x0000000a080e722b */ /* 0x000fe20000000008 */
[C-C-:B------:R-:W-:Y:S01]  /*0ac0*/  @!P1 LOP3.LUT R10, R13.reuse, 0x80000000, R5.reuse, 0xf8, !PT ;  /* 0x800000000d0a9812 */ /* 0x140fe200078ef805 */
[----:B------:R-:W-:Y:S01]  /*0ad0*/  IMAD.MOV.U32 R8, RZ, RZ, R4 ;  /* 0x000000ffff087224 */ /* 0x000fe200078e0004 */
[----:B------:R-:W-:Y:S02]  /*0ae0*/  LOP3.LUT R9, R13, 0x800fffff, R5, 0xf8, !PT ;  /* 0x800fffff0d097812 */ /* 0x000fe400078ef805 */
[----:B------:R-:W-:Y:S01]  /*0af0*/  @!P1 LOP3.LUT R11, R10, 0x100000, RZ, 0xfc, !PT ;  /* 0x001000000a0b9812 */ /* 0x000fe200078efcff */
[----:B------:R-:W-:Y:S02]  /*0b00*/  @!P1 IMAD.MOV.U32 R10, RZ, RZ, RZ ;  /* 0x000000ffff0a9224 */ /* 0x000fe400078e00ff */
[----:B------:R-:W-:-:S04]  /*0b10*/  DFMA R16, R14, -R2, 1 ;  /* 0x3ff000000e10742b */ /* 0x000fc80000000802 */
[----:B------:R-:W-:-:S04]  /*0b20*/  @!P1 DFMA R8, R8, 2, -R10 ;  /* 0x400000000808982b */ /* 0x000fc8000000080a */
[----:B------:R-:W-:-:S06]  /*0b30*/  DFMA R16, R14, R16, R14 ;  /* 0x000000100e10722b */ /* 0x000fcc000000000e */
[----:B------:R-:W-:Y:S02]  /*0b40*/  @!P1 LOP3.LUT R18, R9, 0x7ff00000, RZ, 0xc0, !PT ;  /* 0x7ff0000009129812 */ /* 0x000fe400078ec0ff */
[----:B------:R-:W-:-:S03]  /*0b50*/  DMUL R10, R16, R8 ;  /* 0x00000008100a7228 */ /* 0x000fc60000000000 */
[----:B------:R-:W-:-:S05]  /*0b60*/  VIADD R12, R18, 0xffffffff ;  /* 0xffffffff120c7836 */ /* 0x000fca0000000000 */
[----:B------:R-:W-:Y:S01]  /*0b70*/  DFMA R14, R10, -R2, R8 ;  /* 0x800000020a0e722b */ /* 0x000fe20000000008 */
[----:B------:R-:W-:-:S04]  /*0b80*/  ISETP.GT.U32.AND P0, PT, R12, 0x7feffffe, PT ;  /* 0x7feffffe0c00780c */ /* 0x000fc80003f04070 */
[----:B------:R-:W-:-:S03]  /*0b90*/  ISETP.GT.U32.OR P0, PT, R20, 0x7feffffe, P0 ;  /* 0x7feffffe1400780c */ /* 0x000fc60000704470 */
[----:B------:R-:W-:-:S10]  /*0ba0*/  DFMA R10, R16, R14, R10 ;  /* 0x0000000e100a722b */ /* 0x000fd4000000000a */
[----:B------:R-:W-:Y:S05]  /*0bb0*/  @P0 BRA `(.L_x_6) ;  /* 0x0000000000680947 */ /* 0x000fea0003800000 */
[----:B------:R-:W-:-:S05]  /*0bc0*/  IMAD.MOV.U32 R4, RZ, RZ, 0x40c00000 ;  /* 0x40c00000ff047424 */ /* 0x000fca00078e00ff */
[----:B------:R-:W-:-:S04]  /*0bd0*/  VIADDMNMX R7, R7, -R4, 0xb9600000, !PT ;  /* 0xb960000007077446 */ /* 0x000fc80007800904 */
[----:B------:R-:W-:-:S05]  /*0be0*/  VIMNMX R4, PT, PT, R7, 0x46a00000, PT ;  /* 0x46a0000007047848 */ /* 0x000fca0003fe0100 */
[----:B------:R-:W-:Y:S02]  /*0bf0*/  IMAD.IADD R7, R4, 0x1, -R13 ;  /* 0x0000000104077824 */ /* 0x000fe400078e0a0d */
[----:B------:R-:W-:Y:S02]  /*0c00*/  IMAD.MOV.U32 R4, RZ, RZ, RZ ;  /* 0x000000ffff047224 */ /* 0x000fe400078e00ff */
[----:B------:R-:W-:-:S06]  /*0c10*/  VIADD R5, R7, 0x7fe00000 ;  /* 0x7fe0000007057836 */ /* 0x000fcc0000000000 */
[----:B------:R-:W-:-:S10]  /*0c20*/  DMUL R12, R10, R4 ;  /* 0x000000040a0c7228 */ /* 0x000fd40000000000 */
[----:B------:R-:W-:-:S13]  /*0c30*/  FSETP.GTU.AND P0, PT, |R13|, 1.469367938527859385e-39, PT ;  /* 0x001000000d00780b */ /* 0x000fda0003f0c200 */
[----:B------:R-:W-:Y:S05]  /*0c40*/  @P0 BRA `(.L_x_7) ;  /* 0x0000000000880947 */ /* 0x000fea0003800000 */
[----:B------:R-:W-:Y:S01]  /*0c50*/  DFMA R2, R10, -R2, R8 ;  /* 0x800000020a02722b */ /* 0x000fe20000000008 */
[----:B------:R-:W-:-:S09]  /*0c60*/  IMAD.MOV.U32 R4, RZ, RZ, RZ ;  /* 0x000000ffff047224 */ /* 0x000fd200078e00ff */
[C---:B------:R-:W-:Y:S02]  /*0c70*/  FSETP.NEU.AND P0, PT, R3.reuse, RZ, PT ;  /* 0x000000ff0300720b */ /* 0x040fe40003f0d000 */
[----:B------:R-:W-:-:S04]  /*0c80*/  LOP3.LUT R2, R3, 0x40c921ff, RZ, 0x3c, !PT ;  /* 0x40c921ff03027812 */ /* 0x000fc800078e3cff */
[----:B------:R-:W-:-:S04]  /*0c90*/  LOP3.LUT R9, R2, 0x80000000, RZ, 0xc0, !PT ;  /* 0x8000000002097812 */ /* 0x000fc800078ec0ff */
[----:B------:R-:W-:-:S03]  /*0ca0*/  LOP3.LUT R5, R9, R5, RZ, 0xfc, !PT ;  /* 0x0000000509057212 */ /* 0x000fc600078efcff */
[----:B------:R-:W-:Y:S05]  /*0cb0*/  @!P0 BRA `(.L_x_7) ;  /* 0x00000000006c8947 */ /* 0x000fea0003800000 */
[----:B------:R-:W-:Y:S01]  /*0cc0*/  IMAD.MOV R3, RZ, RZ, -R7 ;  /* 0x000000ffff037224 */ /* 0x000fe200078e0a07 */
[----:B------:R-:W-:Y:S01]  /*0cd0*/  DMUL.RP R4, R10, R4 ;  /* 0x000000040a047228 */ /* 0x000fe20000008000 */
[----:B------:R-:W-:Y:S01]  /*0ce0*/  IMAD.MOV.U32 R2, RZ, RZ, RZ ;  /* 0x000000ffff027224 */ /* 0x000fe200078e00ff */
[----:B------:R-:W-:-:S05]  /*0cf0*/  IADD3 R7, PT, PT, -R7, -0x43300000, RZ ;  /* 0xbcd0000007077810 */ /* 0x000fca0007ffe1ff */
[----:B------:R-:W-:-:S03]  /*0d00*/  DFMA R2, R12, -R2, R10 ;  /* 0x800000020c02722b */ /* 0x000fc6000000000a */
[----:B------:R-:W-:-:S07]  /*0d10*/  LOP3.LUT R9, R5, R9, RZ, 0x3c, !PT ;  /* 0x0000000905097212 */ /* 0x000fce00078e3cff */
[----:B------:R-:W-:-:S04]  /*0d20*/  FSETP.NEU.AND P0, PT, |R3|, R7, PT ;  /* 0x000000070300720b */ /* 0x000fc80003f0d200 */
[----:B------:R-:W-:Y:S02]  /*0d30*/  FSEL R12, R4, R12, !P0 ;  /* 0x0000000c040c7208 */ /* 0x000fe40004000000 */
[----:B------:R-:W-:Y:S01]  /*0d40*/  FSEL R13, R9, R13, !P0 ;  /* 0x0000000d090d7208 */ /* 0x000fe20004000000 */
[----:B------:R-:W-:Y:S06]  /*0d50*/  BRA `(.L_x_7) ;  /* 0x0000000000447947 */ /* 0x000fec0003800000 */
.L_x_6:
[----:B------:R-:W-:-:S14]  /*0d60*/  DSETP.NAN.AND P0, PT, R4, R4, PT ;  /* 0x000000040400722a */ /* 0x000fdc0003f08000 */
[----:B------:R-:W-:Y:S05]  /*0d70*/  @P0 BRA `(.L_x_8) ;  /* 0x0000000000340947 */ /* 0x000fea0003800000 */
[----:B------:R-:W-:Y:S01]  /*0d80*/  ISETP.NE.AND P0, PT, R18, R19, PT ;  /* 0x000000131200720c */ /* 0x000fe20003f05270 */
[----:B------:R-:W-:Y:S02]  /*0d90*/  IMAD.MOV.U32 R12, RZ, RZ, 0x0 ;  /* 0x00000000ff0c7424 */ /* 0x000fe400078e00ff */
[----:B------:R-:W-:-:S10]  /*0da0*/  IMAD.MOV.U32 R13, RZ, RZ, -0x80000 ;  /* 0xfff80000ff0d7424 */ /* 0x000fd400078e00ff */
[----:B------:R-:W-:Y:S05]  /*0db0*/  @!P0 BRA `(.L_x_7) ;  /* 0x00000000002c8947 */ /* 0x000fea0003800000 */
[----:B------:R-:W-:Y:S02]  /*0dc0*/  ISETP.NE.AND P0, PT, R18, 0x7ff00000, PT ;  /* 0x7ff000001200780c */ /* 0x000fe40003f05270 */
[----:B------:R-:W-:Y:S02]  /*0dd0*/  LOP3.LUT R4, R5, 0x40c921ff, RZ, 0x3c, !PT ;  /* 0x40c921ff05047812 */ /* 0x000fe400078e3cff */
[----:B------:R-:W-:Y:S02]  /*0de0*/  ISETP.EQ.OR P0, PT, R19, RZ, !P0 ;  /* 0x000000ff1300720c */ /* 0x000fe40004702670 */
[----:B------:R-:W-:-:S11]  /*0df0*/  LOP3.LUT R13, R4, 0x80000000, RZ, 0xc0, !PT ;  /* 0x80000000040d7812 */ /* 0x000fd600078ec0ff */
[----:B------:R-:W-:Y:S01]  /*0e00*/  @P0 LOP3.LUT R2, R13, 0x7ff00000, RZ, 0xfc, !PT ;  /* 0x7ff000000d020812 */ /* 0x000fe200078efcff */
[----:B------:R-:W-:Y:S02]  /*0e10*/  @!P0 IMAD.MOV.U32 R12, RZ, RZ, RZ ;  /* 0x000000ffff0c8224 */ /* 0x000fe400078e00ff */
[----:B------:R-:W-:Y:S02]  /*0e20*/  @P0 IMAD.MOV.U32 R12, RZ, RZ, RZ ;  /* 0x000000ffff0c0224 */ /* 0x000fe400078e00ff */
[----:B------:R-:W-:Y:S01]  /*0e30*/  @P0 IMAD.MOV.U32 R13, RZ, RZ, R2 ;  /* 0x000000ffff0d0224 */ /* 0x000fe200078e0002 */
[----:B------:R-:W-:Y:S06]  /*0e40*/  BRA `(.L_x_7) ;  /* 0x0000000000087947 */ /* 0x000fec0003800000 */
.L_x_8:
[----:B------:R-:W-:Y:S01]  /*0e50*/  LOP3.LUT R13, R5, 0x80000, RZ, 0xfc, !PT ;  /* 0x00080000050d7812 */ /* 0x000fe200078efcff */
[----:B------:R-:W-:-:S07]  /*0e60*/  IMAD.MOV.U32 R12, RZ, RZ, R4 ;  /* 0x000000ffff0c7224 */ /* 0x000fce00078e0004 */
.L_x_7:
[----:B------:R-:W-:Y:S05]  /*0e70*/  BSYNC.RECONVERGENT B1 ;  /* 0x0000000000017941 */ /* 0x000fea0003800200 */
.L_x_5:
[----:B------:R-:W-:Y:S02]  /*0e80*/  IMAD.MOV.U32 R7, RZ, RZ, 0x0 ;  /* 0x00000000ff077424 */ /* 0x000fe400078e00ff */
[----:B------:R-:W-:Y:S02]  /*0e90*/  IMAD.MOV.U32 R2, RZ, RZ, R12 ;  /* 0x000000ffff027224 */ /* 0x000fe400078e000c */
[----:B------:R-:W-:Y:S01]  /*0ea0*/  IMAD.MOV.U32 R3, RZ, RZ, R13 ;  /* 0x000000ffff037224 */ /* 0x000fe200078e000d */
[----:B------:R-:W-:Y:S06]  /*0eb0*/  RET.REL.NODEC R6 `(_Z12assign_finalPKiPKhS2_S2_Ph) ;  /* 0xfffffff006507950 */ /* 0x000fec0003c3ffff */
.L_x_9:
[----:B------:R-:W-:-:S00]  /*0ec0*/  BRA `(.L_x_9) ;  /* 0xfffffffc00fc7947 */ /* 0x000fc0000383ffff */
[----:B------:R-:W-:-:S00]  /*0ed0*/  NOP ;  /* 0x0000000000007918 */ /* 0x000fc00000000000 */
        /* <DEDUP_REMOVED lines=10> */
.L_x_55:


//--------------------- .text._Z12apply_shadowiiPKhPi --------------------------
	.section	.text._Z12apply_shadowiiPKhPi,"ax",@progbits
	.align	128
        .global         _Z12apply_shadowiiPKhPi
        .type           _Z12apply_shadowiiPKhPi,@function
        .size           _Z12apply_shadowiiPKhPi,(.L_x_58 - _Z12apply_shadowiiPKhPi)
        .other          _Z12apply_shadowiiPKhPi,@"STO_CUDA_ENTRY STV_DEFAULT"
_Z12apply_shadowiiPKhPi:
.text._Z12apply_shadowiiPKhPi:
[----:B------:R-:W-:Y:S01]  /*0000*/  LDC R1, c[0x0][0x37c] ;  /* 0x0000df00ff017b82 */ /* 0x000fe20000000800 */
[----:B------:R-:W0:Y:S07]  /*0010*/  S2R R23, SR_TID.X ;  /* 0x0000000000177919 */ /* 0x000e2e0000002100 */
[----:B------:R-:W1:Y:S01]  /*0020*/  S2UR UR4, SR_CTAID.X ;  /* 0x00000000000479c3 */ /* 0x000e620000002500 */
[----:B------:R-:W1:Y:S01]  /*0030*/  LDCU.64 UR8, c[0x0][0x380] ;  /* 0x00007000ff0877ac */ /* 0x000e620008000a00 */
[----:B------:R-:W-:Y:S01]  /*0040*/  BSSY.RECONVERGENT B0, `(.L_x_10) ;  /* 0x0000032000007945 */ /* 0x000fe20003800200 */
[----:B------:R-:W2:Y:S01]  /*0050*/  S2R R20, SR_TID.Y ;  /* 0x0000000000147919 */ /* 0x000ea20000002200 */
[----:B------:R-:W3:Y:S04]  /*0060*/  LDCU UR6, c[0x0][0x360] ;  /* 0x00006c00ff0677ac */ /* 0x000ee80008000800 */
[----:B------:R-:W4:Y:S01]  /*0070*/  S2UR UR5, SR_CTAID.Y ;  /* 0x00000000000579c3 */ /* 0x000f220000002600 */
[----:B------:R-:W5:Y:S01]  /*0080*/  LDCU UR7, c[0x0][0x364] ;  /* 0x00006c80ff0777ac */ /* 0x000f620008000800 */
[----:B-1----:R-:W-:-:S04]  /*0090*/  UIMAD UR4, UR4, 0xa, UR8 ;  /* 0x0000000a040478a4 */ /* 0x002fc8000f8e0208 */
[----:B---3--:R-:W-:Y:S01]  /*00a0*/  UIMAD UR4, UR4, UR6, URZ ;  /* 0x00000006040472a4 */ /* 0x008fe2000f8e02ff */
[----:B0-----:R-:W-:Y:S01]  /*00b0*/  ISETP.GT.U32.AND P0, PT, R23, 0x8f, PT ;  /* 0x0000008f1700780c */ /* 0x001fe20003f04070 */
[----:B----4-:R-:W-:-:S04]  /*00c0*/  UIMAD UR5, UR5, 0xa, UR9 ;  /* 0x0000000a050578a4 */ /* 0x010fc8000f8e0209 */
[----:B------:R-:W-:Y:S01]  /*00d0*/  VIADD R0, R23, UR4 ;  /* 0x0000000417007c36 */ /* 0x000fe20008000000 */
[----:B-----5:R-:W-:-:S06]  /*00e0*/  UIMAD UR5, UR5, UR7, URZ ;  /* 0x00000007050572a4 */ /* 0x020fcc000f8e02ff */
[----:B--2---:R-:W-:Y:S01]  /*00f0*/  VIADD R17, R20, UR5 ;  /* 0x0000000514117c36 */ /* 0x004fe20008000000 */
[----:B------:R-:W-:Y:S06]  /*0100*/  @P0 BRA `(.L_x_11) ;  /* 0x0000000000940947 */ /* 0x000fec0003800000 */
[----:B------:R-:W-:Y:S01]  /*0110*/  ISETP.GT.U32.AND P0, PT, R20, 0x8f, PT ;  /* 0x0000008f1400780c */ /* 0x000fe20003f04070 */
[----:B------:R-:W-:-:S12]  /*0120*/  IMAD.MOV.U32 R2, RZ, RZ, R23 ;  /* 0x000000ffff027224 */ /* 0x000fd800078e0017 */
.L_x_14:
[----:B------:R-:W-:Y:S04]  /*0130*/  BSSY.RECONVERGENT B1, `(.L_x_12) ;  /* 0x000001f000017945 */ /* 0x000fe80003800200 */
[----:B01----:R-:W-:Y:S05]  /*0140*/  @P0 BRA `(.L_x_13) ;  /* 0x0000000000740947 */ /* 0x003fea0003800000 */
[----:B------:R-:W0:Y:S01]  /*0150*/  S2R R4, SR_CgaCtaId ;  /* 0x0000000000047919 */ /* 0x000e220000008800 */
[----:B------:R-:W-:Y:S02]  /*0160*/  MOV R3, 0x400 ;  /* 0x0000040000037802 */ /* 0x000fe40000000f00 */
[----:B------:R-:W-:Y:S02]  /*0170*/  ISETP.GT.U32.AND P1, PT, R20, 0x7f, PT ;  /* 0x0000007f1400780c */ /* 0x000fe40003f24070 */
[----:B0-----:R-:W-:-:S05]  /*0180*/  LEA R3, R4, R3, 0x18 ;  /* 0x0000000304037211 */ /* 0x001fca00078ec0ff */
[----:B------:R-:W-:-:S04]  /*0190*/  IMAD R3, R2, 0x120, R3 ;  /* 0x0000012002037824 */ /* 0x000fc800078e0203 */
[----:B------:R-:W-:-:S05]  /*01a0*/  IMAD R3, R20, 0x2, R3 ;  /* 0x0000000214037824 */ /* 0x000fca00078e0203 */
[----:B------:R0:W-:Y:S01]  /*01b0*/  STS.U16 [R3], RZ ;  /* 0x000000ff03007388 */ /* 0x0001e20000000400 */
[----:B------:R-:W-:Y:S05]  /*01c0*/  @P1 BRA `(.L_x_13) ;  /* 0x0000000000541947 */ /* 0x000fea0003800000 */
[----:B------:R1:W-:Y:S01]  /*01d0*/  STS.U16 [R3+0x20], RZ ;  /* 0x000020ff03007388 */ /* 0x0003e20000000400 */
[----:B------:R-:W-:-:S13]  /*01e0*/  ISETP.GT.U32.AND P1, PT, R20, 0x6f, PT ;  /* 0x0000006f1400780c */ /* 0x000fda0003f24070 */
[----:B-1----:R-:W-:Y:S05]  /*01f0*/  @P1 BRA `(.L_x_13) ;  /* 0x0000000000481947 */ /* 0x002fea0003800000 */
        /* <DEDUP_REMOVED lines=15> */
[----:B------:R-:W-:Y:S01]  /*02f0*/  ISETP.GT.U32.AND P1, PT, R20, 0xf, PT ;  /* 0x0000000f1400780c */ /* 0x000fe20003f24070 */
[----:B------:R1:W-:-:S12]  /*0300*/  STS.U16 [R3+0xe0], RZ ;  /* 0x0000e0ff03007388 */ /* 0x0003d80000000400 */
[----:B------:R1:W-:Y:S02]  /*0310*/  @!P1 STS.U16 [R3+0x100], RZ ;  /* 0x000100ff03009388 */ /* 0x0003e40000000400 */
.L_x_13:
[----:B------:R-:W-:Y:S05]  /*0320*/  BSYNC.RECONVERGENT B1 ;  /* 0x0000000000017941 */ /* 0x000fea0003800200 */
.L_x_12:
[C---:B------:R-:W-:Y:S01]  /*0330*/  ISETP.GE.U32.AND P1, PT, R2.reuse, 0x80, PT ;  /* 0x000000800200780c */ /* 0x040fe20003f26070 */
[----:B------:R-:W-:-:S12]  /*0340*/  VIADD R2, R2, 0x10 ;  /* 0x0000001002027836 */ /* 0x000fd80000000000 */
[----:B------:R-:W-:Y:S05]  /*0350*/  @!P1 BRA `(.L_x_14) ;  /* 0xfffffffc00749947 */ /* 0x000fea000383ffff */
.L_x_11:
[----:B------:R-:W-:Y:S05]  /*0360*/  BSYNC.RECONVERGENT B0 ;  /* 0x0000000000007941 */ /* 0x000fea0003800200 */
.L_x_10:
[----:B------:R-:W-:Y:S01]  /*0370*/  ISETP.GT.AND P0, PT, R17, 0x92f, PT ;  /* 0x0000092f1100780c */ /* 0x000fe20003f04270 */
[----:B------:R-:W2:Y:S03]  /*0380*/  LDCU.64 UR8, c[0x0][0x358] ;  /* 0x00006b00ff0877ac */ /* 0x000ea60008000a00 */
[----:B------:R-:W-:-:S13]  /*0390*/  ISETP.GT.OR P0, PT, R0, 0xfff, P0 ;  /* 0x00000fff0000780c */ /* 0x000fda0000704670 */
[----:B------:R-:W3:Y:S01]  /*03a0*/  @!P0 LDC.64 R4, c[0x0][0x388] ;  /* 0x0000e200ff048b82 */ /* 0x000ee20000000a00 */
[----:B01----:R-:W-:-:S04]  /*03b0*/  @!P0 LEA R3, R17, R0, 0xc ;  /* 0x0000000011038211 */ /* 0x003fc800078e60ff */
[----:B---3--:R-:W-:-:S04]  /*03c0*/  @!P0 IADD3 R2, P1, PT, R3, R4, RZ ;  /* 0x0000000403028210 */ /* 0x008fc80007f3e0ff */
[----:B------:R-:W-:-:S05]  /*03d0*/  @!P0 LEA.HI.X.SX32 R3, R3, R5, 0x1, P1 ;  /* 0x0000000503038211 */ /* 0x000fca00008f0eff */
[----:B--2---:R-:W2:Y:S01]  /*03e0*/  @!P0 LDG.E.U8.CONSTANT R2, desc[UR8][R2.64] ;  /* 0x0000000802028981 */ /* 0x004ea2000c1e9100 */
[----:B------:R-:W-:Y:S01]  /*03f0*/  MOV R18, 0x400 ;  /* 0x0000040000127802 */ /* 0x000fe20000000f00 */
[----:B------:R-:W-:Y:S01]  /*0400*/  UMOV UR6, 0xffffffc0 ;  /* 0xffffffc000067882 */ /* 0x000fe20000000000 */
[----:B------:R-:W0:Y:S02]  /*0410*/  S2R R5, SR_CgaCtaId ;  /* 0x0000000000057919 */ /* 0x000e240000008800 */
[----:B0-----:R-:W-:Y:S02]  /*0420*/  LEA R18, R5, R18, 0x18 ;  /* 0x0000001205127211 */ /* 0x001fe400078ec0ff */
[----:B--2---:R-:W-:-:S13]  /*0430*/  ISETP.EQ.AND P0, PT, R2, 0xff, !P0 ;  /* 0x000000ff0200780c */ /* 0x004fda0004702270 */
.L_x_17:
[----:B------:R-:W-:Y:S01]  /*0440*/  VIADD R3, R23, UR6 ;  /* 0x0000000617037c36 */ /* 0x000fe20008000000 */
[----:B------:R-:W-:Y:S02]  /*0450*/  UIMAD UR7, UR6, UR6, URZ ;  /* 0x00000006060772a4 */ /* 0x000fe4000f8e02ff */
[----:B------:R-:W-:Y:S01]  /*0460*/  VIADD R2, R0, UR6 ;  /* 0x0000000600027c36 */ /* 0x000fe20008000000 */
[----:B------:R-:W-:Y:S01]  /*0470*/  UIADD3 UR6, UPT, UPT, UR6, 0x1, URZ ;  /* 0x0000000106067890 */ /* 0x000fe2000fffe0ff */
[----:B------:R-:W-:-:S03]  /*0480*/  IMAD R3, R3, 0x120, R18 ;  /* 0x0000012003037824 */ /* 0x000fc600078e0212 */
[----:B------:R-:W-:Y:S01]  /*0490*/  ISETP.LT.U32.AND P3, PT, R2, 0x1000, P0 ;  /* 0x000010000200780c */ /* 0x000fe20000761070 */
[----:B------:R-:W-:Y:S01]  /*04a0*/  IMAD.MOV.U32 R2, RZ, RZ, -0x40 ;  /* 0xffffffc0ff027424 */ /* 0x000fe200078e00ff */
[----:B------:R-:W-:Y:S01]  /*04b0*/  UISETP.NE.AND UP0, UPT, UR6, 0x41, UPT ;  /* 0x000000410600788c */ /* 0x000fe2000bf05270 */
[----:B------:R-:W-:-:S10]  /*04c0*/  VIADD R8, R3, 0x4800 ;  /* 0x0000480003087836 */ /* 0x000fd40000000000 */
.L_x_16:
[----:B------:R-:W-:Y:S01]  /*04d0*/  BAR.SYNC.DEFER_BLOCKING 0x0 ;  /* 0x0000000000007b1d */ /* 0x000fe20000010000 */
[----:B------:R-:W-:Y:S02]  /*04e0*/  IMAD.IADD R7, R17, 0x1, R2 ;  /* 0x0000000111077824 */ /* 0x000fe400078e0202 */
[C---:B0-----:R-:W-:Y:S02]  /*04f0*/  IMAD R3, R2.reuse, R2, UR7 ;  /* 0x0000000702037e24 */ /* 0x041fe4000f8e0202 */
[----:B------:R-:W-:Y:S01]  /*0500*/  VIADD R4, R2, 0x1 ;  /* 0x0000000102047836 */ /* 0x000fe20000000000 */
[----:B------:R-:W-:-:S04]  /*0510*/  ISETP.GT.U32.OR P1, PT, R7, 0x92f, !P3 ;  /* 0x0000092f0700780c */ /* 0x000fc80005f24470 */
[----:B------:R-:W-:Y:S02]  /*0520*/  ISETP.GT.U32.OR P1, PT, R3, 0xfff, P1 ;  /* 0x00000fff0300780c */ /* 0x000fe40000f24470 */
[----:B------:R-:W-:-:S05]  /*0530*/  IADD3 R3, PT, PT, R20, R2, RZ ;  /* 0x0000000214037210 */ /* 0x000fca0007ffe0ff */
[----:B------:R-:W-:-:S06]  /*0540*/  IMAD R10, R3, 0x2, R8 ;  /* 0x00000002030a7824 */ /* 0x000fcc00078e0208 */
[----:B------:R-:W0:Y:S02]  /*0550*/  @!P1 LDS.U16 R3, [R10+0x80] ;  /* 0x000080000a039984 */ /* 0x000e240000000400 */
[----:B0-----:R-:W-:-:S05]  /*0560*/  @!P1 VIADD R3, R3, 0x1 ;  /* 0x0000000103039836 */ /* 0x001fca0000000000 */
[----:B------:R0:W-:Y:S01]  /*0570*/  @!P1 STS.U16 [R10+0x80], R3 ;  /* 0x000080030a009388 */ /* 0x0001e20000000400 */
[----:B------:R-:W-:-:S13]  /*0580*/  ISETP.NE.AND P1, PT, R4, 0x41, PT ;  /* 0x000000410400780c */ /* 0x000fda0003f25270 */
[----:B0-----:R-:W-:Y:S05]  /*0590*/  @!P1 BRA `(.L_x_15) ;  /* 0x0000000000709947 */ /* 0x001fea0003800000 */
[----:B------:R-:W-:Y:S01]  /*05a0*/  BAR.SYNC.DEFER_BLOCKING 0x0 ;  /* 0x0000000000007b1d */ /* 0x000fe20000010000 */
[C---:B------:R-:W-:Y:S02]  /*05b0*/  VIADD R5, R7.reuse, 0x1 ;  /* 0x0000000107057836 */ /* 0x040fe40000000000 */
[----:B------:R-:W-:Y:S01]  /*05c0*/  IMAD R3, R4, R4, UR7 ;  /* 0x0000000704037e24 */ /* 0x000fe2000f8e0204 */
[----:B------:R-:W-:Y:S01]  /*05d0*/  IADD3 R4, PT, PT, R7, 0x2, RZ ;  /* 0x0000000207047810 */ /* 0x000fe20007ffe0ff */
[C---:B------:R-:W-:Y:S01]  /*05e0*/  VIADD R6, R2.reuse, 0x3 ;  /* 0x0000000302067836 */ /* 0x040fe20000000000 */
[----:B------:R-:W-:Y:S01]  /*05f0*/  ISETP.GT.U32.OR P1, PT, R5, 0x92f, !P3 ;  /* 0x0000092f0500780c */ /* 0x000fe20005f24470 */
[----:B------:R-:W-:Y:S01]  /*0600*/  VIADD R5, R2, 0x2 ;  /* 0x0000000202057836 */ /* 0x000fe20000000000 */
[----:B------:R-:W-:Y:S01]  /*0610*/  ISETP.GT.U32.OR P2, PT, R4, 0x92f, !P3 ;  /* 0x0000092f0400780c */ /* 0x000fe20005f44470 */
[----:B------:R-:W-:Y:S01]  /*0620*/  IMAD R6, R6, R6, UR7 ;  /* 0x0000000706067e24 */ /* 0x000fe2000f8e0206 */
[----:B------:R-:W-:Y:S01]  /*0630*/  ISETP.GT.U32.OR P1, PT, R3, 0xfff, P1 ;  /* 0x00000fff0300780c */ /* 0x000fe20000f24470 */
[----:B------:R-:W-:Y:S01]  /*0640*/  IMAD R5, R5, R5, UR7 ;  /* 0x0000000705057e24 */ /* 0x000fe2000f8e0205 */
[----:B------:R-:W-:-:S04]  /*0650*/  IADD3 R2, PT, PT, R2, 0x4, RZ ;  /* 0x0000000402027810 */ /* 0x000fc80007ffe0ff */
[----:B------:R-:W-:Y:S01]  /*0660*/  ISETP.GT.U32.OR P2, PT, R5, 0xfff, P2 ;  /* 0x00000fff0500780c */ /* 0x000fe20001744470 */
[----:B------:R-:W-:-:S06]  /*0670*/  VIADD R5, R7, 0x3 ;  /* 0x0000000307057836 */ /* 0x000fcc0000000000 */
[----:B------:R-:W0:Y:S02]  /*0680*/  @!P1 LDS.U16 R3, [R10+0x82] ;  /* 0x000082000a039984 */ /* 0x000e240000000400 */
[----:B0-----:R-:W-:-:S05]  /*0690*/  @!P1 VIADD R3, R3, 0x1 ;  /* 0x0000000103039836 */ /* 0x001fca0000000000 */
[----:B------:R-:W-:Y:S01]  /*06a0*/  @!P1 STS.U16 [R10+0x82], R3 ;  /* 0x000082030a009388 */ /* 0x000fe20000000400 */
[----:B------:R-:W-:Y:S01]  /*06b0*/  BAR.SYNC.DEFER_BLOCKING 0x0 ;  /* 0x0000000000007b1d */ /* 0x000fe20000010000 */
[----:B------:R-:W-:-:S04]  /*06c0*/  ISETP.GT.U32.OR P1, PT, R5, 0x92f, !P3 ;  /* 0x0000092f0500780c */ /* 0x000fc80005f24470 */
[----:B------:R-:W-:Y:S01]  /*06d0*/  ISETP.GT.U32.OR P1, PT, R6, 0xfff, P1 ;  /* 0x00000fff0600780c */ /* 0x000fe20000f24470 */
[----:B------:R-:W0:Y:S02]  /*06e0*/  @!P2 LDS.U16 R4, [R10+0x84] ;  /* 0x000084000a04a984 */ /* 0x000e240000000400 */
[----:B0-----:R-:W-:-:S05]  /*06f0*/  @!P2 VIADD R4, R4, 0x1 ;  /* 0x000000010404a836 */ /* 0x001fca0000000000 */
[----:B------:R-:W-:Y:S01]  /*0700*/  @!P2 STS.U16 [R10+0x84], R4 ;  /* 0x000084040a00a388 */ /* 0x000fe20000000400 */
[----:B------:R-:W-:Y:S06]  /*0710*/  BAR.SYNC.DEFER_BLOCKING 0x0 ;  /* 0x0000000000007b1d */ /* 0x000fec0000010000 */
[----:B------:R-:W0:Y:S02]  /*0720*/  @!P1 LDS.U16 R3, [R10+0x86] ;  /* 0x000086000a039984 */ /* 0x000e240000000400 */
[----:B0-----:R-:W-:-:S05]  /*0730*/  @!P1 VIADD R3, R3, 0x1 ;  /* 0x0000000103039836 */ /* 0x001fca0000000000 */
[----:B------:R0:W-:Y:S01]  /*0740*/  @!P1 STS.U16 [R10+0x86], R3 ;  /* 0x000086030a009388 */ /* 0x0001e20000000400 */
[----:B------:R-:W-:Y:S05]  /*0750*/  BRA `(.L_x_16) ;  /* 0xfffffffc005c7947 */ /* 0x000fea000383ffff */
.L_x_15:
[----:B------:R-:W-:Y:S05]  /*0760*/  BRA.U UP0, `(.L_x_17) ;  /* 0xfffffffd00347547 */ /* 0x000fea000b83ffff */
[----:B------:R-:W-:Y:S01]  /*0770*/  BAR.SYNC.DEFER_BLOCKING 0x0 ;  /* 0x0000000000007b1d */ /* 0x000fe20000010000 */
[----:B------:R-:W-:-:S13]  /*0780*/  ISETP.GT.U32.AND P0, PT, R23, 0x8f, PT ;  /* 0x0000008f1700780c */ /* 0x000fda0003f04070 */
[----:B------:R-:W-:Y:S05]  /*0790*/  @P0 EXIT ;  /* 0x000000000000094d */ /* 0x000fea0003800000 */
[C---:B------:R-:W-:Y:S01]  /*07a0*/  VIMNMX.U32 R3, PT, PT, R20.reuse, 0x80, !PT ;  /* 0x0000008014037848 */ /* 0x040fe20007fe0000 */
[C---:B------:R-:W-:Y:S01]  /*07b0*/  VIADD R21, R17.reuse, 0xffffffc0 ;  /* 0xffffffc011157836 */ /* 0x040fe20000000000 */
[C---:B------:R-:W-:Y:S01]  /*07c0*/  IADD3 R13, PT, PT, R20.reuse, 0x30, RZ ;  /* 0x00000030140d7810 */ /* 0x040fe20007ffe0ff */
[----:B------:R-:W-:Y:S01]  /*07d0*/  VIADD R19, R17, 0xffffffd0 ;  /* 0xffffffd011137836 */ /* 0x000fe20000000000 */
[----:B------:R-:W-:Y:S01]  /*07e0*/  IADD3 R16, PT, PT, R3, 0xf, -R20 ;  /* 0x0000000f03107810 */ /* 0x000fe20007ffe814 */
[----:B------:R-:W-:Y:S01]  /*07f0*/  VIADD R17, R17, 0xffffffe0 ;  /* 0xffffffe011117836 */ /* 0x000fe20000000000 */
[----:B------:R-:W-:Y:S01]  /*0800*/  UIADD3 UR4, UPT, UPT, UR4, -0x40, URZ ;  /* 0xffffffc004047890 */ /* 0x000fe2000fffe0ff */
[----:B------:R-:W-:Y:S01]  /*0810*/  VIADD R15, R20, 0x10 ;  /* 0x00000010140f7836 */ /* 0x000fe20000000000 */
[----:B------:R-:W-:Y:S01]  /*0820*/  LOP3.LUT R12, R16, 0x30, RZ, 0xc0, !PT ;  /* 0x00000030100c7812 */ /* 0x000fe200078ec0ff */
[----:B------:R-:W-:Y:S01]  /*0830*/  VIADD R14, R20, 0x20 ;  /* 0x00000020140e7836 */ /* 0x000fe20000000000 */
[----:B------:R-:W-:-:S12]  /*0840*/  UIADD3 UR5, UPT, UPT, UR5, -0x40, URZ ;  /* 0xffffffc005057890 */ /* 0x000fd8000fffe0ff */
.L_x_29:
[----:B------:R-:W-:Y:S01]  /*0850*/  ISETP.GT.U32.AND P0, PT, R20, 0x8f, PT ;  /* 0x0000008f1400780c */ /* 0x000fe20003f04070 */
[----:B------:R-:W-:-:S12]  /*0860*/  BSSY.RECONVERGENT B1, `(.L_x_18) ;  /* 0x0000065000017945 */ /* 0x000fd80003800200 */
[----:B012---:R-:W-:Y:S05]  /*0870*/  @P0 BRA `(.L_x_19) ;  /* 0x00000004008c0947 */ /* 0x007fea0003800000 */
[----:B------:R-:W-:Y:S01]  /*0880*/  ISETP.NE.AND P0, PT, R12, 0x30, PT ;  /* 0x000000300c00780c */ /* 0x000fe20003f05270 */
[----:B------:R-:W-:Y:S01]  /*0890*/  BSSY.RECONVERGENT B0, `(.L_x_20) ;  /* 0x0000030000007945 */ /* 0x000fe20003800200 */
[C---:B------:R-:W-:Y:S02]  /*08a0*/  VIADD R10, R23.reuse, UR4 ;  /* 0x00000004170a7c36 */ /* 0x040fe40008000000 */
[----:B------:R-:W-:Y:S02]  /*08b0*/  IMAD R11, R23, 0x120, R18 ;  /* 0x00000120170b7824 */ /* 0x000fe400078e0212 */
[----:B------:R-:W-:-:S07]  /*08c0*/  IMAD.MOV.U32 R0, RZ, RZ, R20 ;  /* 0x000000ffff007224 */ /* 0x000fce00078e0014 */
[----:B------:R-:W-:Y:S05]  /*08d0*/  @!P0 BRA `(.L_x_21) ;  /* 0x0000000000ac8947 */ /* 0x000fea0003800000 */
[----:B------:R-:W-:Y:S01]  /*08e0*/  ISETP.GT.U32.AND P0, PT, R21, 0x92f, PT ;  /* 0x0000092f1500780c */ /* 0x000fe20003f04070 */
[----:B------:R-:W-:Y:S01]  /*08f0*/  BSSY.RECONVERGENT B2, `(.L_x_22) ;  /* 0x000000c000027945 */ /* 0x000fe20003800200 */
[----:B------:R-:W-:Y:S01]  /*0900*/  ISETP.NE.AND P1, PT, R12, RZ, PT ;  /* 0x000000ff0c00720c */ /* 0x000fe20003f25270 */
[----:B------:R-:W-:Y:S01]  /*0910*/  IMAD R4, R20, 0x2, R11 ;  /* 0x0000000214047824 */ /* 0x000fe200078e020b */
[----:B------:R-:W-:-:S13]  /*0920*/  ISETP.GT.U32.OR P0, PT, R10, 0xfff, P0 ;  /* 0x00000fff0a00780c */ /* 0x000fda0000704470 */
[----:B------:R-:W-:Y:S05]  /*0930*/  @P0 BRA `(.L_x_23) ;  /* 0x00000000001c0947 */ /* 0x000fea0003800000 */
[----:B------:R-:W0:Y:S01]  /*0940*/  LDC.64 R2, c[0x0][0x390] ;  /* 0x0000e400ff027b82 */ /* 0x000e220000000a00 */
[----:B------:R-:W-:Y:S01]  /*0950*/  IMAD R5, R21, 0x1000, R10 ;  /* 0x0000100015057824 */ /* 0x000fe200078e020a */
[----:B------:R-:W1:Y:S03]  /*0960*/  LDS.U16 R0, [R4] ;  /* 0x0000000004007984 */ /* 0x000e660000000400 */
[----:B0-----:R-:W-:-:S05]  /*0970*/  IMAD.WIDE.U32 R2, R5, 0x4, R2 ;  /* 0x0000000405027825 */ /* 0x001fca00078e0002 */
[----:B------:R-:W1:Y:S02]  /*0980*/  LDG.E R5, desc[UR8][R2.64] ;  /* 0x0000000802057981 */ /* 0x000e64000c1e1900 */
[----:B-1----:R-:W-:-:S05]  /*0990*/  IADD3 R5, PT, PT, R0, R5, RZ ;  /* 0x0000000500057210 */ /* 0x002fca0007ffe0ff */
[----:B------:R0:W-:Y:S02]  /*09a0*/  STG.E desc[UR8][R2.64], R5 ;  /* 0x0000000502007986 */ /* 0x0001e4000c101908 */
.L_x_23:
[----:B------:R-:W-:Y:S05]  /*09b0*/  BSYNC.RECONVERGENT B2 ;  /* 0x0000000000027941 */ /* 0x000fea0003800200 */
.L_x_22:
[----:B------:R-:W-:Y:S01]  /*09c0*/  IMAD.MOV.U32 R0, RZ, RZ, R15 ;  /* 0x000000ffff007224 */ /* 0x000fe200078e000f */
[----:B------:R-:W-:Y:S06]  /*09d0*/  @!P1 BRA `(.L_x_21) ;  /* 0x00000000006c9947 */ /* 0x000fec0003800000 */
[----:B------:R-:W-:Y:S01]  /*09e0*/  ISETP.GT.U32.AND P0, PT, R19, 0x92f, PT ;  /* 0x0000092f1300780c */ /* 0x000fe20003f04070 */
[----:B------:R-:W-:Y:S01]  /*09f0*/  BSSY.RECONVERGENT B2, `(.L_x_24) ;  /* 0x000000b000027945 */ /* 0x000fe20003800200 */
[----:B------:R-:W-:Y:S02]  /*0a00*/  ISETP.NE.AND P1, PT, R12, 0x10, PT ;  /* 0x000000100c00780c */ /* 0x000fe40003f25270 */
[----:B------:R-:W-:-:S13]  /*0a10*/  ISETP.GT.U32.OR P0, PT, R10, 0xfff, P0 ;  /* 0x00000fff0a00780c */ /* 0x000fda0000704470 */
[----:B------:R-:W-:Y:S05]  /*0a20*/  @P0 BRA `(.L_x_25) ;  /* 0x00000000001c0947 */ /* 0x000fea0003800000 */
[----:B0-----:R-:W0:Y:S01]  /*0a30*/  LDC.64 R2, c[0x0][0x390] ;  /* 0x0000e400ff027b82 */ /* 0x001e220000000a00 */
[----:B------:R-:W-:Y:S01]  /*0a40*/  IMAD R5, R19, 0x1000, R10 ;  /* 0x0000100013057824 */ /* 0x000fe200078e020a */
[----:B------:R-:W1:Y:S03]  /*0a50*/  LDS.U16 R0, [R4+0x20] ;  /* 0x0000200004007984 */ /* 0x000e660000000400 */
[----:B0-----:R-:W-:-:S05]  /*0a60*/  IMAD.WIDE.U32 R2, R5, 0x4, R2 ;  /* 0x0000000405027825 */ /* 0x001fca00078e0002 */
[----:B------:R-:W1:Y:S02]  /*0a70*/  LDG.E R5, desc[UR8][R2.64] ;  /* 0x0000000802057981 */ /* 0x000e64000c1e1900 */
[----:B-1----:R-:W-:-:S05]  /*0a80*/  IMAD.IADD R5, R0, 0x1, R5 ;  /* 0x0000000100057824 */ /* 0x002fca00078e0205 */
[----:B------:R1:W-:Y:S02]  /*0a90*/  STG.E desc[UR8][R2.64], R5 ;  /* 0x0000000502007986 */ /* 0x0003e4000c101908 */
.L_x_25:
[----:B------:R-:W-:Y:S05]  /*0aa0*/  BSYNC.RECONVERGENT B2 ;  /* 0x0000000000027941 */ /* 0x000fea0003800200 */
.L_x_24:
[----:B------:R-:W-:Y:S01]  /*0ab0*/  IMAD.MOV.U32 R0, RZ, RZ, R14 ;  /* 0x000000ffff007224 */ /* 0x000fe200078e000e */
[----:B------:R-:W-:Y:S06]  /*0ac0*/  @!P1 BRA `(.L_x_21) ;  /* 0x0000000000309947 */ /* 0x000fec0003800000 */
[----:B------:R-:W-:Y:S02]  /*0ad0*/  ISETP.GT.U32.AND P0, PT, R17, 0x92f, PT ;  /* 0x0000092f1100780c */ /* 0x000fe40003f04070 */
[----:B------:R-:W-:Y:S02]  /*0ae0*/  MOV R0, R13 ;  /* 0x0000000d00007202 */ /* 0x000fe40000000f00 */
[----:B------:R-:W-:-:S13]  /*0af0*/  ISETP.GT.U32.OR P0, PT, R10, 0xfff, P0 ;  /* 0x00000fff0a00780c */ /* 0x000fda0000704470 */
[----:B------:R-:W-:Y:S05]  /*0b00*/  @P0 BRA `(.L_x_21) ;  /* 0x0000000000200947 */ /* 0x000fea0003800000 */
[----:B01----:R-:W0:Y:S01]  /*0b10*/  LDC.64 R2, c[0x0][0x390] ;  /* 0x0000e400ff027b82 */ /* 0x003e220000000a00 */
[----:B------:R-:W-:Y:S01]  /*0b20*/  IMAD R5, R17, 0x1000, R10 ;  /* 0x0000100011057824 */ /* 0x000fe200078e020a */
[----:B------:R-:W1:Y:S03]  /*0b30*/  LDS.U16 R4, [R4+0x40] ;  /* 0x0000400004047984 */ /* 0x000e660000000400 */
[----:B0-----:R-:W-:-:S05]  /*0b40*/  IMAD.WIDE.U32 R2, R5, 0x4, R2 ;  /* 0x0000000405027825 */ /* 0x001fca00078e0002 */
[----:B------:R-:W1:Y:S01]  /*0b50*/  LDG.E R5, desc[UR8][R2.64] ;  /* 0x0000000802057981 */ /* 0x000e62000c1e1900 */
[----:B------:R-:W-:Y:S02]  /*0b60*/  IMAD.MOV.U32 R0, RZ, RZ, R13 ;  /* 0x000000ffff007224 */ /* 0x000fe400078e000d */
[----:B-1----:R-:W-:-:S05]  /*0b70*/  IMAD.IADD R5, R4, 0x1, R5 ;  /* 0x0000000104057824 */ /* 0x002fca00078e0205 */
[----:B------:R2:W-:Y:S02]  /*0b80*/  STG.E desc[UR8][R2.64], R5 ;  /* 0x0000000502007986 */ /* 0x0005e4000c101908 */
.L_x_21:
[----:B------:R-:W-:Y:S05]  /*0b90*/  BSYNC.RECONVERGENT B0 ;  /* 0x0000000000007941 */ /* 0x000fea0003800200 */
.L_x_20:
[----:B012---:R-:W0:Y:S01]  /*0ba0*/  LDC.64 R2, c[0x0][0x390] ;  /* 0x0000e400ff027b82 */ /* 0x007e220000000a00 */
[----:B------:R-:W-:-:S13]  /*0bb0*/  ISETP.GE.U32.AND P0, PT, R16, 0x30, PT ;  /* 0x000000301000780c */ /* 0x000fda0003f06070 */
[----:B------:R-:W-:Y:S05]  /*0bc0*/  @!P0 BRA `(.L_x_19) ;  /* 0x0000000000b88947 */ /* 0x000fea0003800000 */
.L_x_28:
[----:B------:R-:W-:-:S05]  /*0bd0*/  VIADD R25, R0, UR5 ;  /* 0x0000000500197c36 */ /* 0x000fca0008000000 */
[----:B------:R-:W-:-:S04]  /*0be0*/  ISETP.GT.U32.AND P0, PT, R25, 0x92f, PT ;  /* 0x0000092f1900780c */ /* 0x000fc80003f04070 */
[----:B------:R-:W-:-:S13]  /*0bf0*/  ISETP.GT.U32.OR P0, PT, R10, 0xfff, P0 ;  /* 0x00000fff0a00780c */ /* 0x000fda0000704470 */
[----:B-12---:R-:W1:Y:S01]  /*0c00*/  @!P0 LDC.64 R6, c[0x0][0x390] ;  /* 0x0000e400ff068b82 */ /* 0x006e620000000a00 */
[----:B------:R-:W-:-:S05]  /*0c10*/  @!P0 LEA R5, R25, R10, 0xc ;  /* 0x0000000a19058211 */ /* 0x000fca00078e60ff */
[----:B-1----:R-:W-:-:S05]  /*0c20*/  @!P0 IMAD.WIDE.U32 R6, R5, 0x4, R6 ;  /* 0x0000000405068825 */ /* 0x002fca00078e0006 */
[----:B------:R-:W2:Y:S01]  /*0c30*/  @!P0 LDG.E R9, desc[UR8][R6.64] ;  /* 0x0000000806098981 */ /* 0x000ea2000c1e1900 */
[----:B------:R-:W-:Y:S02]  /*0c40*/  IMAD R22, R0, 0x2, R11 ;  /* 0x0000000200167824 */ /* 0x000fe400078e020b */
[----:B------:R-:W-:-:S03]  /*0c50*/  VIADD R29, R25, 0x10 ;  /* 0x00000010191d7836 */ /* 0x000fc60000000000 */
[----:B------:R-:W2:Y:S02]  /*0c60*/  @!P0 LDS.U16 R8, [R22] ;  /* 0x0000000016088984 */ /* 0x000ea40000000400 */
[----:B------:R-:W-:-:S04]  /*0c70*/  ISETP.GT.U32.AND P1, PT, R29, 0x92f, PT ;  /* 0x0000092f1d00780c */ /* 0x000fc80003f24070 */
[----:B------:R-:W-:-:S13]  /*0c80*/  ISETP.GT.U32.OR P1, PT, R10, 0xfff, P1 ;  /* 0x00000fff0a00780c */ /* 0x000fda0000f24470 */
[----:B------:R-:W1:Y:S01]  /*0c90*/  @!P1 LDC.64 R4, c[0x0][0x390] ;  /* 0x0000e400ff049b82 */ /* 0x000e620000000a00 */
[----:B------:R-:W-:Y:S01]  /*0ca0*/  @!P1 IMAD R29, R29, 0x1000, R10 ;  /* 0x000010001d1d9824 */ /* 0x000fe200078e020a */
[----:B------:R-:W-:Y:S01]  /*0cb0*/  IADD3 R26, PT, PT, R25, 0x20, RZ ;  /* 0x00000020191a7810 */ /* 0x000fe20007ffe0ff */
[----:B------:R-:W3:Y:S02]  /*0cc0*/  @!P1 LDS.U16 R24, [R22+0x20] ;  /* 0x0000200016189984 */ /* 0x000ee40000000400 */
[----:B-1----:R-:W-:-:S04]  /*0cd0*/  @!P1 IMAD.WIDE.U32 R4, R29, 0x4, R4 ;  /* 0x000000041d049825 */ /* 0x002fc800078e0004 */
[----:B--2---:R-:W-:-:S05]  /*0ce0*/  @!P0 IMAD.IADD R27, R8, 0x1, R9 ;  /* 0x00000001081b8824 */ /* 0x004fca00078e0209 */
[----:B------:R1:W-:Y:S04]  /*0cf0*/  @!P0 STG.E desc[UR8][R6.64], R27 ;  /* 0x0000001b06008986 */ /* 0x0003e8000c101908 */
[----:B------:R-:W3:Y:S01]  /*0d00*/  @!P1 LDG.E R29, desc[UR8][R4.64] ;  /* 0x00000008041d9981 */ /* 0x000ee2000c1e1900 */
[----:B------:R-:W-:-:S04]  /*0d10*/  ISETP.GT.U32.AND P0, PT, R26, 0x92f, PT ;  /* 0x0000092f1a00780c */ /* 0x000fc80003f04070 */
[----:B------:R-:W-:-:S13]  /*0d20*/  ISETP.GT.U32.OR P0, PT, R10, 0xfff, P0 ;  /* 0x00000fff0a00780c */ /* 0x000fda0000704470 */
[----:B------:R-:W2:Y:S01]  /*0d30*/  @!P0 LDC.64 R8, c[0x0][0x390] ;  /* 0x0000e400ff088b82 */ /* 0x000ea20000000a00 */
[----:B------:R-:W-:Y:S01]  /*0d40*/  @!P0 IMAD R26, R26, 0x1000, R10 ;  /* 0x000010001a1a8824 */ /* 0x000fe200078e020a */
[----:B------:R-:W4:Y:S03]  /*0d50*/  @!P0 LDS.U16 R6, [R22+0x40] ;  /* 0x0000400016068984 */ /* 0x000f260000000400 */
[----:B--2---:R-:W-:-:S04]  /*0d60*/  @!P0 IMAD.WIDE.U32 R8, R26, 0x4, R8 ;  /* 0x000000041a088825 */ /* 0x004fc800078e0008 */
[----:B---3--:R-:W-:-:S05]  /*0d70*/  @!P1 IMAD.IADD R29, R24, 0x1, R29 ;  /* 0x00000001181d9824 */ /* 0x008fca00078e021d */
[----:B------:R2:W-:Y:S04]  /*0d80*/  @!P1 STG.E desc[UR8][R4.64], R29 ;  /* 0x0000001d04009986 */ /* 0x0005e8000c101908 */
[----:B-1----:R-:W4:Y:S01]  /*0d90*/  @!P0 LDG.E R7, desc[UR8][R8.64] ;  /* 0x0000000808078981 */ /* 0x002f22000c1e1900 */
[----:B------:R-:W-:Y:S01]  /*0da0*/  VIADD R25, R25, 0x30 ;  /* 0x0000003019197836 */ /* 0x000fe20000000000 */
[----:B------:R-:W-:Y:S04]  /*0db0*/  BSSY.RECONVERGENT B0, `(.L_x_26) ;  /* 0x000000d000007945 */ /* 0x000fe80003800200 */
[----:B------:R-:W-:-:S04]  /*0dc0*/  ISETP.GT.U32.AND P1, PT, R25, 0x92f, PT ;  /* 0x0000092f1900780c */ /* 0x000fc80003f24070 */
[----:B------:R-:W-:Y:S01]  /*0dd0*/  ISETP.GT.U32.OR P1, PT, R10, 0xfff, P1 ;  /* 0x00000fff0a00780c */ /* 0x000fe20000f24470 */
[----:B----4-:R-:W-:-:S05]  /*0de0*/  @!P0 IMAD.IADD R7, R6, 0x1, R7 ;  /* 0x0000000106078824 */ /* 0x010fca00078e0207 */
[----:B------:R2:W-:Y:S01]  /*0df0*/  @!P0 STG.E desc[UR8][R8.64], R7 ;  /* 0x0000000708008986 */ /* 0x0005e2000c101908 */
[----:B------:R-:W-:-:S06]  /*0e00*/  ISETP.GE.U32.AND P0, PT, R0, 0x50, PT ;  /* 0x000000500000780c */ /* 0x000fcc0003f06070 */
[----:B------:R-:W-:Y:S07]  /*0e10*/  @P1 BRA `(.L_x_27) ;  /* 0x0000000000181947 */ /* 0x000fee0003800000 */
[----:B--2---:R-:W-:Y:S01]  /*0e20*/  LEA R5, R25, R10, 0xc ;  /* 0x0000000a19057211 */ /* 0x004fe200078e60ff */
[----:B------:R-:W1:Y:S04]  /*0e30*/  LDS.U16 R22, [R22+0x60] ;  /* 0x0000600016167984 */ /* 0x000e680000000400 */
[----:B0-----:R-:W-:-:S05]  /*0e40*/  IMAD.WIDE.U32 R4, R5, 0x4, R2 ;  /* 0x0000000405047825 */ /* 0x001fca00078e0002 */
[----:B------:R-:W1:Y:S02]  /*0e50*/  LDG.E R7, desc[UR8][R4.64] ;  /* 0x0000000804077981 */ /* 0x000e64000c1e1900 */
[----:B-1----:R-:W-:-:S05]  /*0e60*/  IMAD.IADD R7, R22, 0x1, R7 ;  /* 0x0000000116077824 */ /* 0x002fca00078e0207 */
[----:B------:R1:W-:Y:S02]  /*0e70*/  STG.E desc[UR8][R4.64], R7 ;  /* 0x0000000704007986 */ /* 0x0003e4000c101908 */
.L_x_27:
[----:B------:R-:W-:Y:S05]  /*0e80*/  BSYNC.RECONVERGENT B0 ;  /* 0x0000000000007941 */ /* 0x000fea0003800200 */
.L_x_26:
[----:B------:R-:W-:Y:S01]  /*0e90*/  VIADD R0, R0, 0x40 ;  /* 0x0000004000007836 */ /* 0x000fe20000000000 */
[----:B------:R-:W-:Y:S06]  /*0ea0*/  @!P0 BRA `(.L_x_28) ;  /* 0xfffffffc00488947 */ /* 0x000fec000383ffff */
.L_x_19:
[----:B------:R-:W-:Y:S05]  /*0eb0*/  BSYNC.RECONVERGENT B1 ;  /* 0x0000000000017941 */ /* 0x000fea0003800200 */
.L_x_18:
[C---:B------:R-:W-:Y:S01]  /*0ec0*/  ISETP.GE.U32.AND P0, PT, R23.reuse, 0x80, PT ;  /* 0x000000801700780c */ /* 0x040fe20003f06070 */
[----:B------:R-:W-:-:S12]  /*0ed0*/  VIADD R23, R23, 0x10 ;  /* 0x0000001017177836 */ /* 0x000fd80000000000 */
[----:B------:R-:W-:Y:S05]  /*0ee0*/  @!P0 BRA `(.L_x_29) ;  /* 0xfffffff800588947 */ /* 0x000fea000383ffff */
[----:B------:R-:W-:Y:S05]  /*0ef0*/  EXIT ;  /* 0x000000000000794d */ /* 0x000fea0003800000 */
.L_x_30:
        /* <DEDUP_REMOVED lines=16> */
.L_x_58:


//--------------------- .text._Z12compute_mask7complexPh --------------------------
	.section	.text._Z12compute_mask7complexPh,"ax",@progbits
	.align	128
        .global         _Z12compute_mask7complexPh
        .type           _Z12compute_mask7complexPh,@function
        .size           _Z12compute_mask7complexPh,(.L_x_56 - _Z12compute_mask7complexPh)
        .other          _Z12compute_mask7complexPh,@"STO_CUDA_ENTRY STV_DEFAULT"
_Z12compute_mask7complexPh:
.text._Z12compute_mask7complexPh:
        /* <DEDUP_REMOVED lines=12> */
[----:B------:R-:W-:Y:S01]  /*00c0*/  VIADD R0, R3, 0xfffff800 ;  /* 0xfffff80003007836 */ /* 0x000fe20000000000 */
[----:B------:R-:W-:Y:S01]  /*00d0*/  UMOV UR6, 0x11111111 ;  /* 0x1111111100067882 */ /* 0x000fe20000000000 */
[----:B------:R-:W-:Y:S01]  /*00e0*/  VIADD R5, R4, 0xfffffb68 ;  /* 0xfffffb6804057836 */ /* 0x000fe20000000000 */
[----:B------:R-:W-:Y:S01]  /*00f0*/  UMOV UR7, 0x3f511111 ;  /* 0x3f51111100077882 */ /* 0x000fe20000000000 */
[----:B------:R-:W0:Y:S01]  /*0100*/  I2F.F64 R16, R0 ;  /* 0x0000000000107312 */ /* 0x000e220000201c00 */
[----:B------:R-:W-:Y:S01]  /*0110*/  BSSY.RECONVERGENT B0, `(.L_x_31) ;  /* 0x0000123000007945 */ /* 0x000fe20003800200 */
[----:B------:R-:W-:Y:S01]  /*0120*/  MOV R2, RZ ;  /* 0x000000ff00027202 */ /* 0x000fe20000000f00 */
[----:B------:R-:W1:Y:S01]  /*0130*/  LDCU.64 UR4, c[0x0][0x358] ;  /* 0x00006b00ff0477ac */ /* 0x000e620008000a00 */
[----:B------:R-:W2:Y:S04]  /*0140*/  LDCU.128 UR8, c[0x0][0x380] ;  /* 0x00007000ff0877ac */ /* 0x000ea80008000c00 */
[----:B------:R-:W3:Y:S01]  /*0150*/  I2F.F64 R14, R5 ;  /* 0x00000005000e7312 */ /* 0x000ee20000201c00 */
[----:B0-----:R-:W-:-:S02]  /*0160*/  DFMA R16, R16, UR6, RZ ;  /* 0x0000000610107c2b */ /* 0x001fc400080000ff */
[----:B-123--:R-:W-:-:S11]  /*0170*/  DFMA R14, R14, UR6, RZ ;  /* 0x000000060e0e7c2b */ /* 0x00efd600080000ff */
.L_x_49:
[C---:B------:R-:W-:Y:S01]  /*0180*/  DMUL R6, R14.reuse, R14 ;  /* 0x0000000e0e067228 */ /* 0x040fe20000000000 */
[----:B------:R-:W-:Y:S01]  /*0190*/  BSSY.RECONVERGENT B1, `(.L_x_32) ;  /* 0x0000020000017945 */ /* 0x000fe20003800200 */
[----:B------:R-:W-:-:S06]  /*01a0*/  DMUL R8, R14, R16 ;  /* 0x000000100e087228 */ /* 0x000fcc0000000000 */
[-C--:B------:R-:W-:Y:S02]  /*01b0*/  DFMA R6, R16, R16.reuse, -R6 ;  /* 0x000000101006722b */ /* 0x080fe40000000806 */
[----:B------:R-:W-:-:S06]  /*01c0*/  DFMA R8, R14, R16, R8 ;  /* 0x000000100e08722b */ /* 0x000fcc0000000008 */
[----:B------:R-:W-:Y:S02]  /*01d0*/  DADD R20, R6, UR8 ;  /* 0x0000000806147e29 */ /* 0x000fe40008000000 */
[----:B------:R-:W-:Y:S01]  /*01e0*/  DADD R18, R8, UR10 ;  /* 0x0000000a08127e29 */ /* 0x000fe20008000000 */
[----:B------:R-:W-:Y:S01]  /*01f0*/  IMAD.MOV.U32 R8, RZ, RZ, 0x0 ;  /* 0x00000000ff087424 */ /* 0x000fe200078e00ff */
[----:B------:R-:W-:-:S04]  /*0200*/  MOV R9, 0x3fd80000 ;  /* 0x3fd8000000097802 */ /* 0x000fc80000000f00 */
[----:B------:R-:W-:Y:S02]  /*0210*/  DMUL R16, R20, R20 ;  /* 0x0000001414107228 */ /* 0x000fe40000000000 */
[----:B------:R-:W-:-:S08]  /*0220*/  DMUL R14, R18, R18 ;  /* 0x00000012120e7228 */ /* 0x000fd00000000000 */
[----:B------:R-:W-:-:S06]  /*0230*/  DADD R22, R16, R14 ;  /* 0x0000000010167229 */ /* 0x000fcc000000000e */
[----:B------:R-:W0:Y:S04]  /*0240*/  MUFU.RSQ64H R11, R23 ;  /* 0x00000017000b7308 */ /* 0x000e280000001c00 */
[----:B------:R-:W-:-:S05]  /*0250*/  VIADD R10, R23, 0xfcb00000 ;  /* 0xfcb00000170a7836 */ /* 0x000fca0000000000 */
[----:B------:R-:W-:Y:S01]  /*0260*/  ISETP.GE.U32.AND P0, PT, R10, 0x7ca00000, PT ;  /* 0x7ca000000a00780c */ /* 0x000fe20003f06070 */
[----:B0-----:R-:W-:-:S08]  /*0270*/  DMUL R6, R10, R10 ;  /* 0x0000000a0a067228 */ /* 0x001fd00000000000 */
[----:B------:R-:W-:-:S08]  /*0280*/  DFMA R6, R22, -R6, 1 ;  /* 0x3ff000001606742b */ /* 0x000fd00000000806 */
[----:B------:R-:W-:Y:S02]  /*0290*/  DFMA R8, R6, R8, 0.5 ;  /* 0x3fe000000608742b */ /* 0x000fe40000000008 */
[----:B------:R-:W-:-:S08]  /*02a0*/  DMUL R6, R10, R6 ;  /* 0x000000060a067228 */ /* 0x000fd00000000000 */
[----:B------:R-:W-:-:S08]  /*02b0*/  DFMA R26, R8, R6, R10 ;  /* 0x00000006081a722b */ /* 0x000fd0000000000a */
[----:B------:R-:W-:Y:S02]  /*02c0*/  DMUL R8, R22, R26 ;  /* 0x0000001a16087228 */ /* 0x000fe40000000000 */
[----:B------:R-:W-:Y:S02]  /*02d0*/  VIADD R7, R27, 0xfff00000 ;  /* 0xfff000001b077836 */ /* 0x000fe40000000000 */
[----:B------:R-:W-:-:S04]  /*02e0*/  IMAD.MOV.U32 R6, RZ, RZ, R26 ;  /* 0x000000ffff067224 */ /* 0x000fc800078e001a */
[----:B------:R-:W-:-:S08]  /*02f0*/  DFMA R12, R8, -R8, R22 ;  /* 0x80000008080c722b */ /* 0x000fd00000000016 */
[----:B------:R-:W-:Y:S01]  /*0300*/  DFMA R24, R12, R6, R8 ;  /* 0x000000060c18722b */ /* 0x000fe20000000008 */
[----:B------:R-:W-:Y:S10]  /*0310*/  @!P0 BRA `(.L_x_33) ;  /* 0x00000000001c8947 */ /* 0x000ff40003800000 */
[----:B------:R-:W-:Y:S01]  /*0320*/  MOV R0, R26 ;  /* 0x0000001a00007202 */ /* 0x000fe20000000f00 */
[----:B------:R-:W-:Y:S01]  /*0330*/  IMAD.MOV.U32 R11, RZ, RZ, R23 ;  /* 0x000000ffff0b7224 */ /* 0x000fe200078e0017 */
[----:B------:R-:W-:Y:S01]  /*0340*/  MOV R6, 0x370 ;  /* 0x0000037000067802 */ /* 0x000fe20000000f00 */
[----:B------:R-:W-:-:S07]  /*0350*/  IMAD.MOV.U32 R5, RZ, RZ, R7 ;  /* 0x000000ffff057224 */ /* 0x000fce00078e0007 */
[----:B------:R-:W-:Y:S05]  /*0360*/  CALL.REL.NOINC `($__internal_1_$__cuda_sm20_dsqrt_rn_f64_mediumpath_v1) ;  /* 0x0000001000147944 */ /* 0x000fea0003c00000 */
[----:B------:R-:W-:Y:S01]  /*0370*/  MOV R24, R0 ;  /* 0x0000000000187202 */ /* 0x000fe20000000f00 */
[----:B------:R-:W-:-:S07]  /*0380*/  IMAD.MOV.U32 R25, RZ, RZ, R5 ;  /* 0x000000ffff197224 */ /* 0x000fce00078e0005 */
.L_x_33:
[----:B------:R-:W-:Y:S05]  /*0390*/  BSYNC.RECONVERGENT B1 ;  /* 0x0000000000017941 */ /* 0x000fea0003800200 */
.L_x_32:
[----:B------:R-:W-:-:S14]  /*03a0*/  DSETP.GT.AND P0, PT, R24, 2, PT ;  /* 0x400000001800742a */ /* 0x000fdc0003f04000 */
[----:B------:R-:W-:Y:S05]  /*03b0*/  @P0 BRA `(.L_x_34) ;  /* 0x0000000c00e00947 */ /* 0x000fea0003800000 */
[-C--:B------:R-:W-:Y:S01]  /*03c0*/  DMUL R6, R20, R18.reuse ;  /* 0x0000001214067228 */ /* 0x080fe20000000000 */
[----:B------:R-:W-:Y:S01]  /*03d0*/  MOV R8, 0x0 ;  /* 0x0000000000087802 */ /* 0x000fe20000000f00 */
[----:B------:R-:W-:Y:S01]  /*03e0*/  DADD R14, R16, -R14 ;  /* 0x00000000100e7229 */ /* 0x000fe2000000080e */
[----:B------:R-:W-:Y:S01]  /*03f0*/  IMAD.MOV.U32 R9, RZ, RZ, 0x3fd80000 ;  /* 0x3fd80000ff097424 */ /* 0x000fe200078e00ff */
[----:B------:R-:W-:Y:S04]  /*0400*/  BSSY.RECONVERGENT B1, `(.L_x_35) ;  /* 0x000001c000017945 */ /* 0x000fe80003800200 */
[----:B------:R-:W-:Y:S02]  /*0410*/  DFMA R18, R20, R18, R6 ;  /* 0x000000121412722b */ /* 0x000fe40000000006 */
[----:B------:R-:W-:-:S06]  /*0420*/  DADD R20, R14, UR8 ;  /* 0x000000080e147e29 */ /* 0x000fcc0008000000 */
[----:B------:R-:W-:Y:S02]  /*0430*/  DADD R18, R18, UR10 ;  /* 0x0000000a12127e29 */ /* 0x000fe40008000000 */
[----:B------:R-:W-:-:S06]  /*0440*/  DMUL R16, R20, R20 ;  /* 0x0000001414107228 */ /* 0x000fcc0000000000 */
        /* <DEDUP_REMOVED lines=11> */
[----:B------:R-:W-:Y:S01]  /*0500*/  VIADD R7, R27, 0xfff00000 ;  /* 0xfff000001b077836 */ /* 0x000fe20000000000 */
[----:B------:R-:W-:-:S05]  /*0510*/  MOV R6, R26 ;  /* 0x0000001a00067202 */ /* 0x000fca0000000f00 */
[----:B------:R-:W-:-:S08]  /*0520*/  DFMA R12, R8, -R8, R22 ;  /* 0x80000008080c722b */ /* 0x000fd00000000016 */
[----:B------:R-:W-:Y:S01]  /*0530*/  DFMA R24, R12, R6, R8 ;  /* 0x000000060c18722b */ /* 0x000fe20000000008 */
[----:B------:R-:W-:Y:S10]  /*0540*/  @!P0 BRA `(.L_x_36) ;  /* 0x00000000001c8947 */ /* 0x000ff40003800000 */
[----:B------:R-:W-:Y:S01]  /*0550*/  IMAD.MOV.U32 R0, RZ, RZ, R26 ;  /* 0x000000ffff007224 */ /* 0x000fe200078e001a */
[----:B------:R-:W-:Y:S01]  /*0560*/  MOV R5, R7 ;  /* 0x0000000700057202 */ /* 0x000fe20000000f00 */
[----:B------:R-:W-:Y:S01]  /*0570*/  IMAD.MOV.U32 R11, RZ, RZ, R23 ;  /* 0x000000ffff0b7224 */ /* 0x000fe200078e0017 */
[----:B------:R-:W-:-:S07]  /*0580*/  MOV R6, 0x5a0 ;  /* 0x000005a000067802 */ /* 0x000fce0000000f00 */
[----:B------:R-:W-:Y:S05]  /*0590*/  CALL.REL.NOINC `($__internal_1_$__cuda_sm20_dsqrt_rn_f64_mediumpath_v1) ;  /* 0x0000000c00887944 */ /* 0x000fea0003c00000 */
[----:B------:R-:W-:Y:S02]  /*05a0*/  IMAD.MOV.U32 R24, RZ, RZ, R0 ;  /* 0x000000ffff187224 */ /* 0x000fe400078e0000 */
[----:B------:R-:W-:-:S07]  /*05b0*/  IMAD.MOV.U32 R25, RZ, RZ, R5 ;  /* 0x000000ffff197224 */ /* 0x000fce00078e0005 */
.L_x_36:
[----:B------:R-:W-:Y:S05]  /*05c0*/  BSYNC.RECONVERGENT B1 ;  /* 0x0000000000017941 */ /* 0x000fea0003800200 */
.L_x_35:
[----:B------:R-:W-:-:S14]  /*05d0*/  DSETP.GT.AND P0, PT, R24, 2, PT ;  /* 0x400000001800742a */ /* 0x000fdc0003f04000 */
[----:B------:R-:W-:Y:S05]  /*05e0*/  @P0 BRA `(.L_x_34) ;  /* 0x0000000c00540947 */ /* 0x000fea0003800000 */
[-C--:B------:R-:W-:Y:S01]  /*05f0*/  DMUL R6, R20, R18.reuse ;  /* 0x0000001214067228 */ /* 0x080fe20000000000 */
[----:B------:R-:W-:Y:S01]  /*0600*/  IMAD.MOV.U32 R8, RZ, RZ, 0x0 ;  /* 0x00000000ff087424 */ /* 0x000fe200078e00ff */
        /* <DEDUP_REMOVED lines=10> */
[----:B------:R-:W-:-:S04]  /*06b0*/  IADD3 R10, PT, PT, R23, -0x3500000, RZ ;  /* 0xfcb00000170a7810 */ /* 0x000fc80007ffe0ff */
[----:B------:R-:W-:Y:S02]  /*06c0*/  ISETP.GE.U32.AND P0, PT, R10, 0x7ca00000, PT ;  /* 0x7ca000000a00780c */ /* 0x000fe40003f06070 */
[----:B0-----:R-:W-:-:S08]  /*06d0*/  DMUL R6, R10, R10 ;  /* 0x0000000a0a067228 */ /* 0x001fd00000000000 */
[----:B------:R-:W-:-:S08]  /*06e0*/  DFMA R6, R22, -R6, 1 ;  /* 0x3ff000001606742b */ /* 0x000fd00000000806 */
[----:B------:R-:W-:Y:S02]  /*06f0*/  DFMA R8, R6, R8, 0.5 ;  /* 0x3fe000000608742b */ /* 0x000fe40000000008 */
[----:B------:R-:W-:-:S08]  /*0700*/  DMUL R6, R10, R6 ;  /* 0x000000060a067228 */ /* 0x000fd00000000000 */
[----:B------:R-:W-:-:S08]  /*0710*/  DFMA R26, R8, R6, R10 ;  /* 0x00000006081a722b */ /* 0x000fd0000000000a */
[----:B------:R-:W-:Y:S02]  /*0720*/  DMUL R8, R22, R26 ;  /* 0x0000001a16087228 */ /* 0x000fe40000000000 */
[----:B------:R-:W-:Y:S01]  /*0730*/  IADD3 R7, PT, PT, R27, -0x100000, RZ ;  /* 0xfff000001b077810 */ /* 0x000fe20007ffe0ff */
[----:B------:R-:W-:-:S05]  /*0740*/  IMAD.MOV.U32 R6, RZ, RZ, R26 ;  /* 0x000000ffff067224 */ /* 0x000fca00078e001a */
        /* <DEDUP_REMOVED lines=8> */
[----:B------:R-:W-:Y:S01]  /*07d0*/  IMAD.MOV.U32 R24, RZ, RZ, R0 ;  /* 0x000000ffff187224 */ /* 0x000fe200078e0000 */
[----:B------:R-:W-:-:S07]  /*07e0*/  MOV R25, R5 ;  /* 0x0000000500197202 */ /* 0x000fce0000000f00 */
.L_x_38:
[----:B------:R-:W-:Y:S05]  /*07f0*/  BSYNC.RECONVERGENT B1 ;  /* 0x0000000000017941 */ /* 0x000fea0003800200 */
.L_x_37:
[----:B------:R-:W-:-:S14]  /*0800*/  DSETP.GT.AND P0, PT, R24, 2, PT ;  /* 0x400000001800742a */ /* 0x000fdc0003f04000 */
[----:B------:R-:W-:Y:S05]  /*0810*/  @P0 BRA `(.L_x_34) ;  /* 0x0000000800c80947 */ /* 0x000fea0003800000 */
[-C--:B------:R-:W-:Y:S01]  /*0820*/  DMUL R6, R20, R18.reuse ;  /* 0x0000001214067228 */ /* 0x080fe20000000000 */
[----:B------:R-:W-:Y:S01]  /*0830*/  IMAD.MOV.U32 R8, RZ, RZ, 0x0 ;  /* 0x00000000ff087424 */ /* 0x000fe200078e00ff */
[----:B------:R-:W-:Y:S01]  /*0840*/  DADD R14, R16, -R14 ;  /* 0x00000000100e7229 */ /* 0x000fe2000000080e */
[----:B------:R-:W-:Y:S01]  /*0850*/  MOV R9, 0x3fd80000 ;  /* 0x3fd8000000097802 */ /* 0x000fe20000000f00 */
        /* <DEDUP_REMOVED lines=28> */
.L_x_40:
[----:B------:R-:W-:Y:S05]  /*0a20*/  BSYNC.RECONVERGENT B1 ;  /* 0x0000000000017941 */ /* 0x000fea0003800200 */
.L_x_39:
        /* <DEDUP_REMOVED lines=34> */
.L_x_42:
[----:B------:R-:W-:Y:S05]  /*0c50*/  BSYNC.RECONVERGENT B1 ;  /* 0x0000000000017941 */ /* 0x000fea0003800200 */
.L_x_41:
        /* <DEDUP_REMOVED lines=34> */
.L_x_44:
[----:B------:R-:W-:Y:S05]  /*0e80*/  BSYNC.RECONVERGENT B1 ;  /* 0x0000000000017941 */ /* 0x000fea0003800200 */
.L_x_43:
        /* <DEDUP_REMOVED lines=32> */
[----:B------:R-:W-:Y:S01]  /*1090*/  MOV R24, R0 ;  /* 0x0000000000187202 */ /* 0x000fe20000000f00 */
[----:B------:R-:W-:-:S07]  /*10a0*/  IMAD.MOV.U32 R25, RZ, RZ, R5 ;  /* 0x000000ffff197224 */ /* 0x000fce00078e0005 */
.L_x_46:
[----:B------:R-:W-:Y:S05]  /*10b0*/  BSYNC.RECONVERGENT B1 ;  /* 0x0000000000017941 */ /* 0x000fea0003800200 */
.L_x_45:
[----:B------:R-:W-:-:S14]  /*10c0*/  DSETP.GT.AND P0, PT, R24, 2, PT ;  /* 0x400000001800742a */ /* 0x000fdc0003f04000 */
[----:B------:R-:W-:Y:S05]  /*10d0*/  @P0 BRA `(.L_x_34) ;  /* 0x0000000000980947 */ /* 0x000fea0003800000 */
[CC--:B------:R-:W-:Y:S01]  /*10e0*/  DMUL R6, R14.reuse, R16.reuse ;  /* 0x000000100e067228 */ /* 0x0c0fe20000000000 */
[----:B------:R-:W-:Y:S01]  /*10f0*/  IMAD.MOV.U32 R8, RZ, RZ, 0x0 ;  /* 0x00000000ff087424 */ /* 0x000fe200078e00ff */
[----:B------:R-:W-:Y:S01]  /*1100*/  MOV R9, 0x3fd80000 ;  /* 0x3fd8000000097802 */ /* 0x000fe20000000f00 */
[----:B------:R-:W-:Y:S05]  /*1110*/  BSSY.RECONVERGENT B1, `(.L_x_47) ;  /* 0x000001c000017945 */ /* 0x000fea0003800200 */
[----:B------:R-:W-:Y:S02]  /*1120*/  DFMA R6, R14, R16, R6 ;  /* 0x000000100e06722b */ /* 0x000fe40000000006 */
[----:B------:R-:W-:-:S06]  /*1130*/  DADD R16, R18, -R20 ;  /* 0x0000000012107229 */ /* 0x000fcc0000000814 */
[----:B------:R-:W-:Y:S02]  /*1140*/  DADD R14, R6, UR10 ;  /* 0x0000000a060e7e29 */ /* 0x000fe40008000000 */
[----:B------:R-:W-:-:S06]  /*1150*/  DADD R16, R16, UR8 ;  /* 0x0000000810107e29 */ /* 0x000fcc0008000000 */
[----:B------:R-:W-:-:S08]  /*1160*/  DMUL R22, R14, R14 ;  /* 0x0000000e0e167228 */ /* 0x000fd00000000000 */
[----:B------:R-:W-:-:S06]  /*1170*/  DFMA R22, R16, R16, R22 ;  /* 0x000000101016722b */ /* 0x000fcc0000000016 */
        /* <DEDUP_REMOVED lines=21> */
.L_x_48:
[----:B------:R-:W-:Y:S05]  /*12d0*/  BSYNC.RECONVERGENT B1 ;  /* 0x0000000000017941 */ /* 0x000fea0003800200 */
.L_x_47:
[----:B------:R-:W-:-:S14]  /*12e0*/  DSETP.GT.AND P0, PT, R18, 2, PT ;  /* 0x400000001200742a */ /* 0x000fdc0003f04000 */
[----:B------:R-:W-:Y:S05]  /*12f0*/  @P0 BRA `(.L_x_34) ;  /* 0x0000000000100947 */ /* 0x000fea0003800000 */
[----:B------:R-:W-:-:S04]  /*1300*/  IADD3 R2, PT, PT, R2, 0x8, RZ ;  /* 0x0000000802027810 */ /* 0x000fc80007ffe0ff */
[----:B------:R-:W-:-:S13]  /*1310*/  ISETP.NE.AND P0, PT, R2, 0x100, PT ;  /* 0x000001000200780c */ /* 0x000fda0003f05270 */
[----:B------:R-:W-:Y:S05]  /*1320*/  @!P0 EXIT ;  /* 0x000000000000894d */ /* 0x000fea0003800000 */
[----:B------:R-:W-:Y:S05]  /*1330*/  BRA `(.L_x_49) ;  /* 0xffffffec00907947 */ /* 0x000fea000383ffff */
.L_x_34:
[----:B------:R-:W-:Y:S05]  /*1340*/  BSYNC.RECONVERGENT B0 ;  /* 0x0000000000007941 */ /* 0x000fea0003800200 */
.L_x_31:
[----:B------:R-:W0:Y:S01]  /*1350*/  LDCU.64 UR6, c[0x0][0x390] ;  /* 0x00007200ff0677ac */ /* 0x000e220008000a00 */
[----:B------:R-:W-:Y:S01]  /*1360*/  IMAD R3, R4, 0x1000, R3 ;  /* 0x0000100004037824 */ /* 0x000fe200078e0203 */
[----:B------:R-:W-:-:S04]  /*1370*/  MOV R0, 0xff ;  /* 0x000000ff00007802 */ /* 0x000fc80000000f00 */
[----:B0-----:R-:W-:-:S04]  /*1380*/  IADD3 R2, P0, PT, R3, UR6, RZ ;  /* 0x0000000603027c10 */ /* 0x001fc8000ff1e0ff */
[----:B------:R-:W-:-:S05]  /*1390*/  LEA.HI.X.SX32 R3, R3, UR7, 0x1, P0 ;  /* 0x0000000703037c11 */ /* 0x000fca00080f0eff */
[----:B------:R-:W-:Y:S01]  /*13a0*/  STG.E.U8 desc[UR4][R2.64], R0 ;  /* 0x0000000002007986 */ /* 0x000fe2000c101104 */
[----:B------:R-:W-:Y:S05]  /*13b0*/  EXIT ;  /* 0x000000000000794d */ /* 0x000fea0003800000 */
        .weak           $__internal_1_$__cuda_sm20_dsqrt_rn_f64_mediumpath_v1
        .type           $__internal_1_$__cuda_sm20_dsqrt_rn_f64_mediumpath_v1,@function
        .size           $__internal_1_$__cuda_sm20_dsqrt_rn_f64_mediumpath_v1,(.L_x_56 - $__internal_1_$__cuda_sm20_dsqrt_rn_f64_mediumpath_v1)
$__internal_1_$__cuda_sm20_dsqrt_rn_f64_mediumpath_v1:
[----:B------:R-:W-:Y:S01]  /*13c0*/  ISETP.GE.U32.AND P0, PT, R10, -0x3400000, PT ;  /* 0xfcc000000a00780c */ /* 0x000fe20003f06070 */
[----:B------:R-:W-:Y:S01]  /*13d0*/  BSSY.RECONVERGENT B2, `(.L_x_50) ;  /* 0x0000026000027945 */ /* 0x000fe20003800200 */
[----:B------:R-:W-:Y:S01]  /*13e0*/  IMAD.MOV.U32 R10, RZ, RZ, R22 ;  /* 0x000000ffff0a7224 */ /* 0x000fe200078e0016 */
[----:B------:R-:W-:Y:S01]  /*13f0*/  MOV R22, R0 ;  /* 0x0000000000167202 */ /* 0x000fe20000000f00 */
[----:B------:R-:W-:-:S09]  /*1400*/  IMAD.MOV.U32 R23, RZ, RZ, R5 ;  /* 0x000000ffff177224 */ /* 0x000fd200078e0005 */
[----:B------:R-:W-:Y:S05]  /*1410*/  @!P0 BRA `(.L_x_51) ;  /* 0x0000000000208947 */ /* 0x000fea0003800000 */
[----:B------:R-:W-:-:S10]  /*1420*/  DFMA.RM R12, R12, R22, R8 ;  /* 0x000000160c0c722b */ /* 0x000fd40000004008 */
[----:B------:R-:W-:-:S04]  /*1430*/  IADD3 R8, P0, PT, R12, 0x1, RZ ;  /* 0x000000010c087810 */ /* 0x000fc80007f1e0ff */
[----:B------:R-:W-:-:S06]  /*1440*/  IADD3.X R9, PT, PT, RZ, R13, RZ, P0, !PT ;  /* 0x0000000dff097210 */ /* 0x000fcc00007fe4ff */
[----:B------:R-:W-:-:S08]  /*1450*/  DFMA.RP R10, -R12, R8, R10 ;  /* 0x000000080c0a722b */ /* 0x000fd0000000810a */
[----:B------:R-:W-:-:S06]  /*1460*/  DSETP.GT.AND P0, PT, R10, RZ, PT ;  /* 0x000000ff0a00722a */ /* 0x000fcc0003f04000 */
[----:B------:R-:W-:Y:S02]  /*1470*/  FSEL R8, R8, R12, P0 ;  /* 0x0000000c08087208 */ /* 0x000fe40000000000 */
[----:B------:R-:W-:Y:S01]  /*1480*/  FSEL R9, R9, R13, P0 ;  /* 0x0000000d09097208 */ /* 0x000fe20000000000 */
[----:B------:R-:W-:Y:S06]  /*1490*/  BRA `(.L_x_52) ;  /* 0x0000000000647947 */ /* 0x000fec0003800000 */
.L_x_51:
[----:B------:R-:W-:-:S14]  /*14a0*/  DSETP.NE.AND P0, PT, R10, RZ, PT ;  /* 0x000000ff0a00722a */ /* 0x000fdc0003f05000 */
[----:B------:R-:W-:Y:S05]  /*14b0*/  @!P0 BRA `(.L_x_53) ;  /* 0x0000000000588947 */ /* 0x000fea0003800000 */
[----:B------:R-:W-:-:S13]  /*14c0*/  ISETP.GE.AND P0, PT, R11, RZ, PT ;  /* 0x000000ff0b00720c */ /* 0x000fda0003f06270 */
[----:B------:R-:W-:Y:S01]  /*14d0*/  @!P0 IMAD.MOV.U32 R8, RZ, RZ, 0x0 ;  /* 0x00000000ff088424 */ /* 0x000fe200078e00ff */
[----:B------:R-:W-:Y:S01]  /*14e0*/  @!P0 MOV R9, 0xfff80000 ;  /* 0xfff8000000098802 */ /* 0x000fe20000000f00 */
[----:B------:R-:W-:Y:S06]  /*14f0*/  @!P0 BRA `(.L_x_52) ;  /* 0x00000000004c8947 */ /* 0x000fec0003800000 */
[----:B------:R-:W-:-:S13]  /*1500*/  ISETP.GT.AND P0, PT, R11, 0x7fefffff, PT ;  /* 0x7fefffff0b00780c */ /* 0x000fda0003f04270 */
[----:B------:R-:W-:Y:S05]  /*1510*/  @P0 BRA `(.L_x_53) ;  /* 0x0000000000400947 */ /* 0x000fea0003800000 */
[----:B------:R-:W-:Y:S01]  /*1520*/  DMUL R22, R10, 8.11296384146066816958e+31 ;  /* 0x469000000a167828 */ /* 0x000fe20000000000 */
[----:B------:R-:W-:Y:S01]  /*1530*/  IMAD.MOV.U32 R12, RZ, RZ, RZ ;  /* 0x000000ffff0c7224 */ /* 0x000fe200078e00ff */
[----:B------:R-:W-:Y:S01]  /*1540*/  MOV R8, 0x0 ;  /* 0x0000000000087802 */ /* 0x000fe20000000f00 */
[----:B------:R-:W-:-:S03]  /*1550*/  IMAD.MOV.U32 R9, RZ, RZ, 0x3fd80000 ;  /* 0x3fd80000ff097424 */ /* 0x000fc600078e00ff */
[----:B------:R-:W0:Y:S02]  /*1560*/  MUFU.RSQ64H R13, R23 ;  /* 0x00000017000d7308 */ /* 0x000e240000001c00 */
[----:B0-----:R-:W-:-:S08]  /*1570*/  DMUL R10, R12, R12 ;  /* 0x0000000c0c0a7228 */ /* 0x001fd00000000000 */
[----:B------:R-:W-:-:S08]  /*1580*/  DFMA R10, R22, -R10, 1 ;  /* 0x3ff00000160a742b */ /* 0x000fd0000000080a */
[----:B------:R-:W-:Y:S02]  /*1590*/  DFMA R8, R10, R8, 0.5 ;  /* 0x3fe000000a08742b */ /* 0x000fe40000000008 */
[----:B------:R-:W-:-:S08]  /*15a0*/  DMUL R10, R12, R10 ;  /* 0x0000000a0c0a7228 */ /* 0x000fd00000000000 */
[----:B------:R-:W-:-:S08]  /*15b0*/  DFMA R10, R8, R10, R12 ;  /* 0x0000000a080a722b */ /* 0x000fd0000000000c */
[----:B------:R-:W-:Y:S02]  /*15c0*/  DMUL R8, R22, R10 ;  /* 0x0000000a16087228 */ /* 0x000fe40000000000 */
[----:B------:R-:W-:-:S06]  /*15d0*/  IADD3 R11, PT, PT, R11, -0x100000, RZ ;  /* 0xfff000000b0b7810 */ /* 0x000fcc0007ffe0ff */
[----:B------:R-:W-:-:S08]  /*15e0*/  DFMA R12, R8, -R8, R22 ;  /* 0x80000008080c722b */ /* 0x000fd00000000016 */
[----:B------:R-:W-:-:S10]  /*15f0*/  DFMA R8, R10, R12, R8 ;  /* 0x0000000c0a08722b */ /* 0x000fd40000000008 */
[----:B------:R-:W-:Y:S01]  /*1600*/  VIADD R9, R9, 0xfcb00000 ;  /* 0xfcb0000009097836 */ /* 0x000fe20000000000 */
[----:B------:R-:W-:Y:S06]  /*1610*/  BRA `(.L_x_52) ;  /* 0x0000000000047947 */ /* 0x000fec0003800000 */
.L_x_53:
[----:B------:R-:W-:-:S11]  /*1620*/  DADD R8, R10, R10 ;  /* 0x000000000a087229 */ /* 0x000fd6000000000a */
.L_x_52:
[----:B------:R-:W-:Y:S05]  /*1630*/  BSYNC.RECONVERGENT B2 ;  /* 0x0000000000027941 */ /* 0x000fea0003800200 */
.L_x_50:
[----:B------:R-:W-:Y:S01]  /*1640*/  HFMA2 R7, -RZ, RZ, 0, 0 ;  /* 0x00000000ff077431 */ /* 0x000fe200000001ff */
[----:B------:R-:W-:Y:S01]  /*1650*/  MOV R0, R8 ;  /* 0x0000000800007202 */ /* 0x000fe20000000f00 */
[----:B------:R-:W-:Y:S02]  /*1660*/  IMAD.MOV.U32 R5, RZ, RZ, R9 ;  /* 0x000000ffff057224 */ /* 0x000fe400078e0009 */
[----:B------:R-:W-:Y:S05]  /*1670*/  RET.REL.NODEC R6 `(_Z12compute_mask7complexPh) ;  /* 0xffffffe806607950 */ /* 0x000fea0003c3ffff */
.L_x_54:
        /* <DEDUP_REMOVED lines=16> */
.L_x_56:


//--------------------- .nv.shared.reserved.0     --------------------------
	.section	.nv.shared.reserved.0,"aw",@nobits
	.weak		__nv_reservedSMEM_offset_0_alias
	.size		__nv_reservedSMEM_offset_0_alias, 0, 64
	.other		__nv_reservedSMEM_offset_0_alias,@"STO_CUDA_RESERVED_SHARED STV_DEFAULT"
__nv_reservedSMEM_offset_0_alias:
	.zero		0
	.zero		64


//--------------------- .nv.shared._Z12apply_shadowiiPKhPi --------------------------
	.section	.nv.shared._Z12apply_shadowiiPKhPi,"aw",@nobits
	.sectionflags	@""
	.align	2
.nv.shared._Z12apply_shadowiiPKhPi:
	.zero		42496


//--------------------- .nv.constant0._Z12assign_finalPKiPKhS2_S2_Ph --------------------------
	.section	.nv.constant0._Z12assign_finalPKiPKhS2_S2_Ph,"a",@progbits
	.sectionflags	@""
	.align	4
.nv.constant0._Z12assign_finalPKiPKhS2_S2_Ph:
	.zero		936


//--------------------- .nv.constant0._Z12apply_shadowiiPKhPi --------------------------
	.section	.nv.constant0._Z12apply_shadowiiPKhPi,"a",@progbits
	.sectionflags	@""
	.align	4
.nv.constant0._Z12apply_shadowiiPKhPi:
	.zero		920


//--------------------- .nv.constant0._Z12compute_mask7complexPh --------------------------
	.section	.nv.constant0._Z12compute_mask7complexPh,"a",@progbits
	.sectionflags	@""
	.align	4
.nv.constant0._Z12compute_mask7complexPh:
	.zero		920


//--------------------- SYMBOLS --------------------------

	.type		.nv.reservedSmem.offset0,@object
	.size		.nv.reservedSmem.offset0,0x4
	.type		.nv.reservedSmem.cap,@object
	.size		.nv.reservedSmem.cap,0x4
